//
// Generated by NVIDIA NVVM Compiler
//
// Compiler Build ID: CL-36424714
// Cuda compilation tools, release 13.0, V13.0.88
// Based on NVVM 20.0.0
//

.version 9.0
.target sm_100
.address_size 64

	// .globl	_Z7softmaxPfS_PiS0_ii

.visible .entry _Z7softmaxPfS_PiS0_ii(
	.param .u64 .ptr .align 1 _Z7softmaxPfS_PiS0_ii_param_0,
	.param .u64 .ptr .align 1 _Z7softmaxPfS_PiS0_ii_param_1,
	.param .u64 .ptr .align 1 _Z7softmaxPfS_PiS0_ii_param_2,
	.param .u64 .ptr .align 1 _Z7softmaxPfS_PiS0_ii_param_3,
	.param .u32 _Z7softmaxPfS_PiS0_ii_param_4,
	.param .u32 _Z7softmaxPfS_PiS0_ii_param_5
)
{
	.reg .pred 	%p<20>;
	.reg .b32 	%r<115>;
	.reg .b32 	%f<384>;
	.reg .b64 	%rd<28>;

	ld.param.u64 	%rd6, [_Z7softmaxPfS_PiS0_ii_param_0];
	ld.param.u64 	%rd7, [_Z7softmaxPfS_PiS0_ii_param_1];
	ld.param.u32 	%r31, [_Z7softmaxPfS_PiS0_ii_param_4];
	ld.param.u32 	%r30, [_Z7softmaxPfS_PiS0_ii_param_5];
	cvta.to.global.u64 	%rd1, %rd6;
	cvta.to.global.u64 	%rd2, %rd7;
	mov.u32 	%r32, %ctaid.x;
	mov.u32 	%r33, %ntid.x;
	mov.u32 	%r34, %tid.x;
	mad.lo.s32 	%r1, %r32, %r33, %r34;
	setp.ge.s32 	%p1, %r1, %r31;
	@%p1 bra 	$L__BB0_25;
	setp.lt.s32 	%p2, %r30, 1;
	mov.f32 	%f382, 0f00000000;
	@%p2 bra 	$L__BB0_13;
	mul.lo.s32 	%r2, %r30, %r1;
	and.b32  	%r3, %r30, 7;
	setp.lt.u32 	%p3, %r30, 8;
	mov.f32 	%f382, 0f00000000;
	mov.b32 	%r105, 0;
	@%p3 bra 	$L__BB0_5;
	and.b32  	%r105, %r30, 2147483640;
	neg.s32 	%r109, %r105;
	add.s64 	%rd3, %rd2, 16;
	mov.f32 	%f382, 0f00000000;
	mov.u32 	%r108, %r2;
$L__BB0_4:
	.pragma "nounroll";
	mul.wide.s32 	%rd8, %r108, 4;
	add.s64 	%rd9, %rd3, %rd8;
	ld.global.f32 	%f17, [%rd9+-16];
	fma.rn.f32 	%f18, %f17, 0f3BBB989D, 0f3F000000;
	cvt.sat.f32.f32 	%f19, %f18;
	mov.f32 	%f20, 0f4B400001;
	mov.f32 	%f21, 0f437C0000;
	fma.rm.f32 	%f22, %f19, %f21, %f20;
	add.f32 	%f23, %f22, 0fCB40007F;
	neg.f32 	%f24, %f23;
	fma.rn.f32 	%f25, %f17, 0f3FB8AA3B, %f24;
	fma.rn.f32 	%f26, %f17, 0f32A57060, %f25;
	mov.b32 	%r36, %f22;
	shl.b32 	%r37, %r36, 23;
	mov.b32 	%f27, %r37;
	ex2.approx.ftz.f32 	%f28, %f26;
	fma.rn.f32 	%f29, %f28, %f27, %f382;
	ld.global.f32 	%f30, [%rd9+-12];
	fma.rn.f32 	%f31, %f30, 0f3BBB989D, 0f3F000000;
	cvt.sat.f32.f32 	%f32, %f31;
	fma.rm.f32 	%f33, %f32, %f21, %f20;
	add.f32 	%f34, %f33, 0fCB40007F;
	neg.f32 	%f35, %f34;
	fma.rn.f32 	%f36, %f30, 0f3FB8AA3B, %f35;
	fma.rn.f32 	%f37, %f30, 0f32A57060, %f36;
	mov.b32 	%r38, %f33;
	shl.b32 	%r39, %r38, 23;
	mov.b32 	%f38, %r39;
	ex2.approx.ftz.f32 	%f39, %f37;
	fma.rn.f32 	%f40, %f39, %f38, %f29;
	ld.global.f32 	%f41, [%rd9+-8];
	fma.rn.f32 	%f42, %f41, 0f3BBB989D, 0f3F000000;
	cvt.sat.f32.f32 	%f43, %f42;
	fma.rm.f32 	%f44, %f43, %f21, %f20;
	add.f32 	%f45, %f44, 0fCB40007F;
	neg.f32 	%f46, %f45;
	fma.rn.f32 	%f47, %f41, 0f3FB8AA3B, %f46;
	fma.rn.f32 	%f48, %f41, 0f32A57060, %f47;
	mov.b32 	%r40, %f44;
	shl.b32 	%r41, %r40, 23;
	mov.b32 	%f49, %r41;
	ex2.approx.ftz.f32 	%f50, %f48;
	fma.rn.f32 	%f51, %f50, %f49, %f40;
	ld.global.f32 	%f52, [%rd9+-4];
	fma.rn.f32 	%f53, %f52, 0f3BBB989D, 0f3F000000;
	cvt.sat.f32.f32 	%f54, %f53;
	fma.rm.f32 	%f55, %f54, %f21, %f20;
	add.f32 	%f56, %f55, 0fCB40007F;
	neg.f32 	%f57, %f56;
	fma.rn.f32 	%f58, %f52, 0f3FB8AA3B, %f57;
	fma.rn.f32 	%f59, %f52, 0f32A57060, %f58;
	mov.b32 	%r42, %f55;
	shl.b32 	%r43, %r42, 23;
	mov.b32 	%f60, %r43;
	ex2.approx.ftz.f32 	%f61, %f59;
	fma.rn.f32 	%f62, %f61, %f60, %f51;
	ld.global.f32 	%f63, [%rd9];
	fma.rn.f32 	%f64, %f63, 0f3BBB989D, 0f3F000000;
	cvt.sat.f32.f32 	%f65, %f64;
	fma.rm.f32 	%f66, %f65, %f21, %f20;
	add.f32 	%f67, %f66, 0fCB40007F;
	neg.f32 	%f68, %f67;
	fma.rn.f32 	%f69, %f63, 0f3FB8AA3B, %f68;
	fma.rn.f32 	%f70, %f63, 0f32A57060, %f69;
	mov.b32 	%r44, %f66;
	shl.b32 	%r45, %r44, 23;
	mov.b32 	%f71, %r45;
	ex2.approx.ftz.f32 	%f72, %f70;
	fma.rn.f32 	%f73, %f72, %f71, %f62;
	ld.global.f32 	%f74, [%rd9+4];
	fma.rn.f32 	%f75, %f74, 0f3BBB989D, 0f3F000000;
	cvt.sat.f32.f32 	%f76, %f75;
	fma.rm.f32 	%f77, %f76, %f21, %f20;
	add.f32 	%f78, %f77, 0fCB40007F;
	neg.f32 	%f79, %f78;
	fma.rn.f32 	%f80, %f74, 0f3FB8AA3B, %f79;
	fma.rn.f32 	%f81, %f74, 0f32A57060, %f80;
	mov.b32 	%r46, %f77;
	shl.b32 	%r47, %r46, 23;
	mov.b32 	%f82, %r47;
	ex2.approx.ftz.f32 	%f83, %f81;
	fma.rn.f32 	%f84, %f83, %f82, %f73;
	ld.global.f32 	%f85, [%rd9+8];
	fma.rn.f32 	%f86, %f85, 0f3BBB989D, 0f3F000000;
	cvt.sat.f32.f32 	%f87, %f86;
	fma.rm.f32 	%f88, %f87, %f21, %f20;
	add.f32 	%f89, %f88, 0fCB40007F;
	neg.f32 	%f90, %f89;
	fma.rn.f32 	%f91, %f85, 0f3FB8AA3B, %f90;
	fma.rn.f32 	%f92, %f85, 0f32A57060, %f91;
	mov.b32 	%r48, %f88;
	shl.b32 	%r49, %r48, 23;
	mov.b32 	%f93, %r49;
	ex2.approx.ftz.f32 	%f94, %f92;
	fma.rn.f32 	%f95, %f94, %f93, %f84;
	ld.global.f32 	%f96, [%rd9+12];
	fma.rn.f32 	%f97, %f96, 0f3BBB989D, 0f3F000000;
	cvt.sat.f32.f32 	%f98, %f97;
	fma.rm.f32 	%f99, %f98, %f21, %f20;
	add.f32 	%f100, %f99, 0fCB40007F;
	neg.f32 	%f101, %f100;
	fma.rn.f32 	%f102, %f96, 0f3FB8AA3B, %f101;
	fma.rn.f32 	%f103, %f96, 0f32A57060, %f102;
	mov.b32 	%r50, %f99;
	shl.b32 	%r51, %r50, 23;
	mov.b32 	%f104, %r51;
	ex2.approx.ftz.f32 	%f105, %f103;
	fma.rn.f32 	%f382, %f105, %f104, %f95;
	add.s32 	%r109, %r109, 8;
	add.s32 	%r108, %r108, 8;
	setp.eq.s32 	%p4, %r109, 0;
	@%p4 bra 	$L__BB0_5;
	bra.uni 	$L__BB0_4;
$L__BB0_5:
	setp.eq.s32 	%p5, %r3, 0;
	@%p5 bra 	$L__BB0_13;
	and.b32  	%r7, %r30, 3;
	setp.lt.u32 	%p6, %r3, 4;
	@%p6 bra 	$L__BB0_8;
	add.s32 	%r52, %r105, %r2;
	mul.wide.s32 	%rd10, %r52, 4;
	add.s64 	%rd11, %rd2, %rd10;
	ld.global.f32 	%f107, [%rd11];
	fma.rn.f32 	%f108, %f107, 0f3BBB989D, 0f3F000000;
	cvt.sat.f32.f32 	%f109, %f108;
	mov.f32 	%f110, 0f4B400001;
	mov.f32 	%f111, 0f437C0000;
	fma.rm.f32 	%f112, %f109, %f111, %f110;
	add.f32 	%f113, %f112, 0fCB40007F;
	neg.f32 	%f114, %f113;
	fma.rn.f32 	%f115, %f107, 0f3FB8AA3B, %f114;
	fma.rn.f32 	%f116, %f107, 0f32A57060, %f115;
	mov.b32 	%r53, %f112;
	shl.b32 	%r54, %r53, 23;
	mov.b32 	%f117, %r54;
	ex2.approx.ftz.f32 	%f118, %f116;
	fma.rn.f32 	%f119, %f118, %f117, %f382;
	ld.global.f32 	%f120, [%rd11+4];
	fma.rn.f32 	%f121, %f120, 0f3BBB989D, 0f3F000000;
	cvt.sat.f32.f32 	%f122, %f121;
	fma.rm.f32 	%f123, %f122, %f111, %f110;
	add.f32 	%f124, %f123, 0fCB40007F;
	neg.f32 	%f125, %f124;
	fma.rn.f32 	%f126, %f120, 0f3FB8AA3B, %f125;
	fma.rn.f32 	%f127, %f120, 0f32A57060, %f126;
	mov.b32 	%r55, %f123;
	shl.b32 	%r56, %r55, 23;
	mov.b32 	%f128, %r56;
	ex2.approx.ftz.f32 	%f129, %f127;
	fma.rn.f32 	%f130, %f129, %f128, %f119;
	ld.global.f32 	%f131, [%rd11+8];
	fma.rn.f32 	%f132, %f131, 0f3BBB989D, 0f3F000000;
	cvt.sat.f32.f32 	%f133, %f132;
	fma.rm.f32 	%f134, %f133, %f111, %f110;
	add.f32 	%f135, %f134, 0fCB40007F;
	neg.f32 	%f136, %f135;
	fma.rn.f32 	%f137, %f131, 0f3FB8AA3B, %f136;
	fma.rn.f32 	%f138, %f131, 0f32A57060, %f137;
	mov.b32 	%r57, %f134;
	shl.b32 	%r58, %r57, 23;
	mov.b32 	%f139, %r58;
	ex2.approx.ftz.f32 	%f140, %f138;
	fma.rn.f32 	%f141, %f140, %f139, %f130;
	ld.global.f32 	%f142, [%rd11+12];
	fma.rn.f32 	%f143, %f142, 0f3BBB989D, 0f3F000000;
	cvt.sat.f32.f32 	%f144, %f143;
	fma.rm.f32 	%f145, %f144, %f111, %f110;
	add.f32 	%f146, %f145, 0fCB40007F;
	neg.f32 	%f147, %f146;
	fma.rn.f32 	%f148, %f142, 0f3FB8AA3B, %f147;
	fma.rn.f32 	%f149, %f142, 0f32A57060, %f148;
	mov.b32 	%r59, %f145;
	shl.b32 	%r60, %r59, 23;
	mov.b32 	%f150, %r60;
	ex2.approx.ftz.f32 	%f151, %f149;
	fma.rn.f32 	%f382, %f151, %f150, %f141;
	add.s32 	%r105, %r105, 4;
$L__BB0_8:
	setp.eq.s32 	%p7, %r7, 0;
	@%p7 bra 	$L__BB0_13;
	setp.eq.s32 	%p8, %r7, 1;
	@%p8 bra 	$L__BB0_11;
	add.s32 	%r61, %r105, %r2;
	mul.wide.s32 	%rd12, %r61, 4;
	add.s64 	%rd13, %rd2, %rd12;
	ld.global.f32 	%f153, [%rd13];
	fma.rn.f32 	%f154, %f153, 0f3BBB989D, 0f3F000000;
	cvt.sat.f32.f32 	%f155, %f154;
	mov.f32 	%f156, 0f4B400001;
	mov.f32 	%f157, 0f437C0000;
	fma.rm.f32 	%f158, %f155, %f157, %f156;
	add.f32 	%f159, %f158, 0fCB40007F;
	neg.f32 	%f160, %f159;
	fma.rn.f32 	%f161, %f153, 0f3FB8AA3B, %f160;
	fma.rn.f32 	%f162, %f153, 0f32A57060, %f161;
	mov.b32 	%r62, %f158;
	shl.b32 	%r63, %r62, 23;
	mov.b32 	%f163, %r63;
	ex2.approx.ftz.f32 	%f164, %f162;
	fma.rn.f32 	%f165, %f164, %f163, %f382;
	ld.global.f32 	%f166, [%rd13+4];
	fma.rn.f32 	%f167, %f166, 0f3BBB989D, 0f3F000000;
	cvt.sat.f32.f32 	%f168, %f167;
	fma.rm.f32 	%f169, %f168, %f157, %f156;
	add.f32 	%f170, %f169, 0fCB40007F;
	neg.f32 	%f171, %f170;
	fma.rn.f32 	%f172, %f166, 0f3FB8AA3B, %f171;
	fma.rn.f32 	%f173, %f166, 0f32A57060, %f172;
	mov.b32 	%r64, %f169;
	shl.b32 	%r65, %r64, 23;
	mov.b32 	%f174, %r65;
	ex2.approx.ftz.f32 	%f175, %f173;
	fma.rn.f32 	%f382, %f175, %f174, %f165;
	add.s32 	%r105, %r105, 2;
$L__BB0_11:
	and.b32  	%r66, %r30, 1;
	setp.eq.b32 	%p9, %r66, 1;
	not.pred 	%p10, %p9;
	@%p10 bra 	$L__BB0_13;
	add.s32 	%r67, %r105, %r2;
	mul.wide.s32 	%rd14, %r67, 4;
	add.s64 	%rd15, %rd2, %rd14;
	ld.global.f32 	%f176, [%rd15];
	fma.rn.f32 	%f177, %f176, 0f3BBB989D, 0f3F000000;
	cvt.sat.f32.f32 	%f178, %f177;
	mov.f32 	%f179, 0f4B400001;
	mov.f32 	%f180, 0f437C0000;
	fma.rm.f32 	%f181, %f178, %f180, %f179;
	add.f32 	%f182, %f181, 0fCB40007F;
	neg.f32 	%f183, %f182;
	fma.rn.f32 	%f184, %f176, 0f3FB8AA3B, %f183;
	fma.rn.f32 	%f185, %f176, 0f32A57060, %f184;
	mov.b32 	%r68, %f181;
	shl.b32 	%r69, %r68, 23;
	mov.b32 	%f186, %r69;
	ex2.approx.ftz.f32 	%f187, %f185;
	fma.rn.f32 	%f382, %f187, %f186, %f382;
$L__BB0_13:
	setp.lt.s32 	%p11, %r30, 1;
	@%p11 bra 	$L__BB0_25;
	mul.lo.s32 	%r12, %r30, %r1;
	and.b32  	%r13, %r30, 7;
	setp.lt.u32 	%p12, %r30, 8;
	mov.b32 	%r112, 0;
	@%p12 bra 	$L__BB0_17;
	and.b32  	%r112, %r30, 2147483640;
	neg.s32 	%r111, %r112;
	add.s64 	%rd4, %rd2, 16;
	add.s64 	%rd5, %rd1, 16;
	mov.u32 	%r110, %r12;
$L__BB0_16:
	.pragma "nounroll";
	mul.wide.s32 	%rd16, %r110, 4;
	add.s64 	%rd17, %rd4, %rd16;
	add.s64 	%rd18, %rd5, %rd16;
	ld.global.f32 	%f188, [%rd17+-16];
	fma.rn.f32 	%f189, %f188, 0f3BBB989D, 0f3F000000;
	cvt.sat.f32.f32 	%f190, %f189;
	mov.f32 	%f191, 0f4B400001;
	mov.f32 	%f192, 0f437C0000;
	fma.rm.f32 	%f193, %f190, %f192, %f191;
	add.f32 	%f194, %f193, 0fCB40007F;
	neg.f32 	%f195, %f194;
	fma.rn.f32 	%f196, %f188, 0f3FB8AA3B, %f195;
	fma.rn.f32 	%f197, %f188, 0f32A57060, %f196;
	mov.b32 	%r71, %f193;
	shl.b32 	%r72, %r71, 23;
	mov.b32 	%f198, %r72;
	ex2.approx.ftz.f32 	%f199, %f197;
	mul.f32 	%f200, %f199, %f198;
	div.rn.f32 	%f201, %f200, %f382;
	st.global.f32 	[%rd18+-16], %f201;
	ld.global.f32 	%f202, [%rd17+-12];
	fma.rn.f32 	%f203, %f202, 0f3BBB989D, 0f3F000000;
	cvt.sat.f32.f32 	%f204, %f203;
	fma.rm.f32 	%f205, %f204, %f192, %f191;
	add.f32 	%f206, %f205, 0fCB40007F;
	neg.f32 	%f207, %f206;
	fma.rn.f32 	%f208, %f202, 0f3FB8AA3B, %f207;
	fma.rn.f32 	%f209, %f202, 0f32A57060, %f208;
	mov.b32 	%r73, %f205;
	shl.b32 	%r74, %r73, 23;
	mov.b32 	%f210, %r74;
	ex2.approx.ftz.f32 	%f211, %f209;
	mul.f32 	%f212, %f211, %f210;
	div.rn.f32 	%f213, %f212, %f382;
	st.global.f32 	[%rd18+-12], %f213;
	ld.global.f32 	%f214, [%rd17+-8];
	fma.rn.f32 	%f215, %f214, 0f3BBB989D, 0f3F000000;
	cvt.sat.f32.f32 	%f216, %f215;
	fma.rm.f32 	%f217, %f216, %f192, %f191;
	add.f32 	%f218, %f217, 0fCB40007F;
	neg.f32 	%f219, %f218;
	fma.rn.f32 	%f220, %f214, 0f3FB8AA3B, %f219;
	fma.rn.f32 	%f221, %f214, 0f32A57060, %f220;
	mov.b32 	%r75, %f217;
	shl.b32 	%r76, %r75, 23;
	mov.b32 	%f222, %r76;
	ex2.approx.ftz.f32 	%f223, %f221;
	mul.f32 	%f224, %f223, %f222;
	div.rn.f32 	%f225, %f224, %f382;
	st.global.f32 	[%rd18+-8], %f225;
	ld.global.f32 	%f226, [%rd17+-4];
	fma.rn.f32 	%f227, %f226, 0f3BBB989D, 0f3F000000;
	cvt.sat.f32.f32 	%f228, %f227;
	fma.rm.f32 	%f229, %f228, %f192, %f191;
	add.f32 	%f230, %f229, 0fCB40007F;
	neg.f32 	%f231, %f230;
	fma.rn.f32 	%f232, %f226, 0f3FB8AA3B, %f231;
	fma.rn.f32 	%f233, %f226, 0f32A57060, %f232;
	mov.b32 	%r77, %f229;
	shl.b32 	%r78, %r77, 23;
	mov.b32 	%f234, %r78;
	ex2.approx.ftz.f32 	%f235, %f233;
	mul.f32 	%f236, %f235, %f234;
	div.rn.f32 	%f237, %f236, %f382;
	st.global.f32 	[%rd18+-4], %f237;
	ld.global.f32 	%f238, [%rd17];
	fma.rn.f32 	%f239, %f238, 0f3BBB989D, 0f3F000000;
	cvt.sat.f32.f32 	%f240, %f239;
	fma.rm.f32 	%f241, %f240, %f192, %f191;
	add.f32 	%f242, %f241, 0fCB40007F;
	neg.f32 	%f243, %f242;
	fma.rn.f32 	%f244, %f238, 0f3FB8AA3B, %f243;
	fma.rn.f32 	%f245, %f238, 0f32A57060, %f244;
	mov.b32 	%r79, %f241;
	shl.b32 	%r80, %r79, 23;
	mov.b32 	%f246, %r80;
	ex2.approx.ftz.f32 	%f247, %f245;
	mul.f32 	%f248, %f247, %f246;
	div.rn.f32 	%f249, %f248, %f382;
	st.global.f32 	[%rd18], %f249;
	ld.global.f32 	%f250, [%rd17+4];
	fma.rn.f32 	%f251, %f250, 0f3BBB989D, 0f3F000000;
	cvt.sat.f32.f32 	%f252, %f251;
	fma.rm.f32 	%f253, %f252, %f192, %f191;
	add.f32 	%f254, %f253, 0fCB40007F;
	neg.f32 	%f255, %f254;
	fma.rn.f32 	%f256, %f250, 0f3FB8AA3B, %f255;
	fma.rn.f32 	%f257, %f250, 0f32A57060, %f256;
	mov.b32 	%r81, %f253;
	shl.b32 	%r82, %r81, 23;
	mov.b32 	%f258, %r82;
	ex2.approx.ftz.f32 	%f259, %f257;
	mul.f32 	%f260, %f259, %f258;
	div.rn.f32 	%f261, %f260, %f382;
	st.global.f32 	[%rd18+4], %f261;
	ld.global.f32 	%f262, [%rd17+8];
	fma.rn.f32 	%f263, %f262, 0f3BBB989D, 0f3F000000;
	cvt.sat.f32.f32 	%f264, %f263;
	fma.rm.f32 	%f265, %f264, %f192, %f191;
	add.f32 	%f266, %f265, 0fCB40007F;
	neg.f32 	%f267, %f266;
	fma.rn.f32 	%f268, %f262, 0f3FB8AA3B, %f267;
	fma.rn.f32 	%f269, %f262, 0f32A57060, %f268;
	mov.b32 	%r83, %f265;
	shl.b32 	%r84, %r83, 23;
	mov.b32 	%f270, %r84;
	ex2.approx.ftz.f32 	%f271, %f269;
	mul.f32 	%f272, %f271, %f270;
	div.rn.f32 	%f273, %f272, %f382;
	st.global.f32 	[%rd18+8], %f273;
	ld.global.f32 	%f274, [%rd17+12];
	fma.rn.f32 	%f275, %f274, 0f3BBB989D, 0f3F000000;
	cvt.sat.f32.f32 	%f276, %f275;
	fma.rm.f32 	%f277, %f276, %f192, %f191;
	add.f32 	%f278, %f277, 0fCB40007F;
	neg.f32 	%f279, %f278;
	fma.rn.f32 	%f280, %f274, 0f3FB8AA3B, %f279;
	fma.rn.f32 	%f281, %f274, 0f32A57060, %f280;
	mov.b32 	%r85, %f277;
	shl.b32 	%r86, %r85, 23;
	mov.b32 	%f282, %r86;
	ex2.approx.ftz.f32 	%f283, %f281;
	mul.f32 	%f284, %f283, %f282;
	div.rn.f32 	%f285, %f284, %f382;
	st.global.f32 	[%rd18+12], %f285;
	add.s32 	%r111, %r111, 8;
	add.s32 	%r110, %r110, 8;
	setp.ne.s32 	%p13, %r111, 0;
	@%p13 bra 	$L__BB0_16;
$L__BB0_17:
	setp.eq.s32 	%p14, %r13, 0;
	@%p14 bra 	$L__BB0_25;
	and.b32  	%r25, %r30, 3;
	setp.lt.u32 	%p15, %r13, 4;
	@%p15 bra 	$L__BB0_20;
	add.s32 	%r87, %r112, %r12;
	mul.wide.s32 	%rd19, %r87, 4;
	add.s64 	%rd20, %rd2, %rd19;
	ld.global.f32 	%f286, [%rd20];
	fma.rn.f32 	%f287, %f286, 0f3BBB989D, 0f3F000000;
	cvt.sat.f32.f32 	%f288, %f287;
	mov.f32 	%f289, 0f4B400001;
	mov.f32 	%f290, 0f437C0000;
	fma.rm.f32 	%f291, %f288, %f290, %f289;
	add.f32 	%f292, %f291, 0fCB40007F;
	neg.f32 	%f293, %f292;
	fma.rn.f32 	%f294, %f286, 0f3FB8AA3B, %f293;
	fma.rn.f32 	%f295, %f286, 0f32A57060, %f294;
	mov.b32 	%r88, %f291;
	shl.b32 	%r89, %r88, 23;
	mov.b32 	%f296, %r89;
	ex2.approx.ftz.f32 	%f297, %f295;
	mul.f32 	%f298, %f297, %f296;
	div.rn.f32 	%f299, %f298, %f382;
	add.s64 	%rd21, %rd1, %rd19;
	st.global.f32 	[%rd21], %f299;
	ld.global.f32 	%f300, [%rd20+4];
	fma.rn.f32 	%f301, %f300, 0f3BBB989D, 0f3F000000;
	cvt.sat.f32.f32 	%f302, %f301;
	fma.rm.f32 	%f303, %f302, %f290, %f289;
	add.f32 	%f304, %f303, 0fCB40007F;
	neg.f32 	%f305, %f304;
	fma.rn.f32 	%f306, %f300, 0f3FB8AA3B, %f305;
	fma.rn.f32 	%f307, %f300, 0f32A57060, %f306;
	mov.b32 	%r90, %f303;
	shl.b32 	%r91, %r90, 23;
	mov.b32 	%f308, %r91;
	ex2.approx.ftz.f32 	%f309, %f307;
	mul.f32 	%f310, %f309, %f308;
	div.rn.f32 	%f311, %f310, %f382;
	st.global.f32 	[%rd21+4], %f311;
	ld.global.f32 	%f312, [%rd20+8];
	fma.rn.f32 	%f313, %f312, 0f3BBB989D, 0f3F000000;
	cvt.sat.f32.f32 	%f314, %f313;
	fma.rm.f32 	%f315, %f314, %f290, %f289;
	add.f32 	%f316, %f315, 0fCB40007F;
	neg.f32 	%f317, %f316;
	fma.rn.f32 	%f318, %f312, 0f3FB8AA3B, %f317;
	fma.rn.f32 	%f319, %f312, 0f32A57060, %f318;
	mov.b32 	%r92, %f315;
	shl.b32 	%r93, %r92, 23;
	mov.b32 	%f320, %r93;
	ex2.approx.ftz.f32 	%f321, %f319;
	mul.f32 	%f322, %f321, %f320;
	div.rn.f32 	%f323, %f322, %f382;
	st.global.f32 	[%rd21+8], %f323;
	ld.global.f32 	%f324, [%rd20+12];
	fma.rn.f32 	%f325, %f324, 0f3BBB989D, 0f3F000000;
	cvt.sat.f32.f32 	%f326, %f325;
	fma.rm.f32 	%f327, %f326, %f290, %f289;
	add.f32 	%f328, %f327, 0fCB40007F;
	neg.f32 	%f329, %f328;
	fma.rn.f32 	%f330, %f324, 0f3FB8AA3B, %f329;
	fma.rn.f32 	%f331, %f324, 0f32A57060, %f330;
	mov.b32 	%r94, %f327;
	shl.b32 	%r95, %r94, 23;
	mov.b32 	%f332, %r95;
	ex2.approx.ftz.f32 	%f333, %f331;
	mul.f32 	%f334, %f333, %f332;
	div.rn.f32 	%f335, %f334, %f382;
	st.global.f32 	[%rd21+12], %f335;
	add.s32 	%r112, %r112, 4;
$L__BB0_20:
	setp.eq.s32 	%p16, %r25, 0;
	@%p16 bra 	$L__BB0_25;
	setp.eq.s32 	%p17, %r25, 1;
	@%p17 bra 	$L__BB0_23;
	add.s32 	%r96, %r112, %r12;
	mul.wide.s32 	%rd22, %r96, 4;
	add.s64 	%rd23, %rd2, %rd22;
	ld.global.f32 	%f336, [%rd23];
	fma.rn.f32 	%f337, %f336, 0f3BBB989D, 0f3F000000;
	cvt.sat.f32.f32 	%f338, %f337;
	mov.f32 	%f339, 0f4B400001;
	mov.f32 	%f340, 0f437C0000;
	fma.rm.f32 	%f341, %f338, %f340, %f339;
	add.f32 	%f342, %f341, 0fCB40007F;
	neg.f32 	%f343, %f342;
	fma.rn.f32 	%f344, %f336, 0f3FB8AA3B, %f343;
	fma.rn.f32 	%f345, %f336, 0f32A57060, %f344;
	mov.b32 	%r97, %f341;
	shl.b32 	%r98, %r97, 23;
	mov.b32 	%f346, %r98;
	ex2.approx.ftz.f32 	%f347, %f345;
	mul.f32 	%f348, %f347, %f346;
	div.rn.f32 	%f349, %f348, %f382;
	add.s64 	%rd24, %rd1, %rd22;
	st.global.f32 	[%rd24], %f349;
	ld.global.f32 	%f350, [%rd23+4];
	fma.rn.f32 	%f351, %f350, 0f3BBB989D, 0f3F000000;
	cvt.sat.f32.f32 	%f352, %f351;
	fma.rm.f32 	%f353, %f352, %f340, %f339;
	add.f32 	%f354, %f353, 0fCB40007F;
	neg.f32 	%f355, %f354;
	fma.rn.f32 	%f356, %f350, 0f3FB8AA3B, %f355;
	fma.rn.f32 	%f357, %f350, 0f32A57060, %f356;
	mov.b32 	%r99, %f353;
	shl.b32 	%r100, %r99, 23;
	mov.b32 	%f358, %r100;
	ex2.approx.ftz.f32 	%f359, %f357;
	mul.f32 	%f360, %f359, %f358;
	div.rn.f32 	%f361, %f360, %f382;
	st.global.f32 	[%rd24+4], %f361;
	add.s32 	%r112, %r112, 2;
$L__BB0_23:
	and.b32  	%r101, %r30, 1;
	setp.eq.b32 	%p18, %r101, 1;
	not.pred 	%p19, %p18;
	@%p19 bra 	$L__BB0_25;
	add.s32 	%r102, %r112, %r12;
	mul.wide.s32 	%rd25, %r102, 4;
	add.s64 	%rd26, %rd2, %rd25;
	ld.global.f32 	%f362, [%rd26];
	fma.rn.f32 	%f363, %f362, 0f3BBB989D, 0f3F000000;
	cvt.sat.f32.f32 	%f364, %f363;
	mov.f32 	%f365, 0f4B400001;
	mov.f32 	%f366, 0f437C0000;
	fma.rm.f32 	%f367, %f364, %f366, %f365;
	add.f32 	%f368, %f367, 0fCB40007F;
	neg.f32 	%f369, %f368;
	fma.rn.f32 	%f370, %f362, 0f3FB8AA3B, %f369;
	fma.rn.f32 	%f371, %f362, 0f32A57060, %f370;
	mov.b32 	%r103, %f367;
	shl.b32 	%r104, %r103, 23;
	mov.b32 	%f372, %r104;
	ex2.approx.ftz.f32 	%f373, %f371;
	mul.f32 	%f374, %f373, %f372;
	div.rn.f32 	%f375, %f374, %f382;
	add.s64 	%rd27, %rd1, %rd25;
	st.global.f32 	[%rd27], %f375;
$L__BB0_25:
	ret;

}


// ===== COMPILED SASS (sm_100) =====

	.target	sm_100

	.elftype	@"ET_EXEC"


//--------------------- .note.nv.tkinfo           --------------------------
	.section	.note.nv.tkinfo,"",@"SHT_NOTE"
	.sectionflags	@"SHF_NOTE_NV_TKINFO"
	.tkinfo
        /*0018*/ 	.word	0x00000002
        /*0030*/ 	.string	""
        /*0030*/ 	.string	"ptxas"
        /*0030*/ 	.string	"Cuda compilation tools, release 13.0, V13.0.88"
        /*0030*/ 	.string	"Build cuda_13.0.r13.0/compiler.36424714_0"
        /*0030*/ 	.string	"-arch sm_100 -m 64 "



//--------------------- .note.nv.cuinfo           --------------------------
	.section	.note.nv.cuinfo,"",@"SHT_NOTE"
	.sectionflags	@"SHF_NOTE_NV_CUINFO"
        /*0018*/ 	.short	0x0002
        /*001a*/ 	.short	0x0064
        /*001c*/ 	.short	0x0082
	.zero		2


//--------------------- .nv.info                  --------------------------
	.section	.nv.info,"",@"SHT_CUDA_INFO"
	.align	4


	//----- nvinfo : EIATTR_REGCOUNT
	.align		4
        /*0000*/ 	.byte	0x04, 0x2f
        /*0002*/ 	.short	(.L_1 - .L_0)
	.align		4
.L_0:
        /*0004*/ 	.word	index@(_Z7softmaxPfS_PiS0_ii)
        /*0008*/ 	.word	0x0000001c


	//----- nvinfo : EIATTR_FRAME_SIZE
	.align		4
.L_1:
        /*000c*/ 	.byte	0x04, 0x11
        /*000e*/ 	.short	(.L_3 - .L_2)
	.align		4
.L_2:
        /*0010*/ 	.word	index@($__internal_0_$__cuda_sm3x_div_rn_noftz_f32_slowpath)
        /*0014*/ 	.word	0x00000000


	//----- nvinfo : EIATTR_FRAME_SIZE
	.align		4
.L_3:
        /*0018*/ 	.byte	0x04, 0x11
        /*001a*/ 	.short	(.L_5 - .L_4)
	.align		4
.L_4:
        /*001c*/ 	.word	index@(_Z7softmaxPfS_PiS0_ii)
        /*0020*/ 	.word	0x00000000


	//----- nvinfo : EIATTR_MIN_STACK_SIZE
	.align		4
.L_5:
        /*0024*/ 	.byte	0x04, 0x12
        /*0026*/ 	.short	(.L_7 - .L_6)
	.align		4
.L_6:
        /*0028*/ 	.word	index@(_Z7softmaxPfS_PiS0_ii)
        /*002c*/ 	.word	0x00000000
.L_7:


//--------------------- .nv.compat                --------------------------
	.section	.nv.compat,"",@"SHT_CUDA_COMPAT_INFO"
	.align	4
        /*0000*/ 	.byte	0x02, 0x09, 0x00, 0x00, 0x02, 0x02, 0x01, 0x00, 0x02, 0x05, 0x05, 0x00, 0x03, 0x07, 0x01, 0x01
        /*0010*/ 	.byte	0x02, 0x03, 0x00, 0x00, 0x02, 0x06, 0x01, 0x00, 0x04, 0x0b, 0x08, 0x00, 0x01, 0x00, 0x00, 0x00
        /*0020*/ 	.byte	0x00, 0x00, 0x00, 0x00


//--------------------- .nv.info._Z7softmaxPfS_PiS0_ii --------------------------
	.section	.nv.info._Z7softmaxPfS_PiS0_ii,"",@"SHT_CUDA_INFO"
	.sectionflags	@""
	.align	4


	//----- nvinfo : EIATTR_CUDA_API_VERSION
	.align		4
        /*0000*/ 	.byte	0x04, 0x37
        /*0002*/ 	.short	(.L_9 - .L_8)
.L_8:
        /*0004*/ 	.word	0x00000082


	//----- nvinfo : EIATTR_KPARAM_INFO
	.align		4
.L_9:
        /*0008*/ 	.byte	0x04, 0x17
        /*000a*/ 	.short	(.L_11 - .L_10)
.L_10:
        /*000c*/ 	.word	0x00000000
        /*0010*/ 	.short	0x0005
        /*0012*/ 	.short	0x0024
        /*0014*/ 	.byte	0x00, 0xf0, 0x11, 0x00


	//----- nvinfo : EIATTR_KPARAM_INFO
	.align		4
.L_11:
        /*0018*/ 	.byte	0x04, 0x17
        /*001a*/ 	.short	(.L_13 - .L_12)
.L_12:
        /*001c*/ 	.word	0x00000000
        /*0020*/ 	.short	0x0004
        /*0022*/ 	.short	0x0020
        /*0024*/ 	.byte	0x00, 0xf0, 0x11, 0x00


	//----- nvinfo : EIATTR_KPARAM_INFO
	.align		4
.L_13:
        /*0028*/ 	.byte	0x04, 0x17
        /*002a*/ 	.short	(.L_15 - .L_14)
.L_14:
        /*002c*/ 	.word	0x00000000
        /*0030*/ 	.short	0x0003
        /*0032*/ 	.short	0x0018
        /*0034*/ 	.byte	0x00, 0xf5, 0x21, 0x00


	//----- nvinfo : EIATTR_KPARAM_INFO
	.align		4
.L_15:
        /*0038*/ 	.byte	0x04, 0x17
        /*003a*/ 	.short	(.L_17 - .L_16)
.L_16:
        /*003c*/ 	.word	0x00000000
        /*0040*/ 	.short	0x0002
        /*0042*/ 	.short	0x0010
        /*0044*/ 	.byte	0x00, 0xf5, 0x21, 0x00


	//----- nvinfo : EIATTR_KPARAM_INFO
	.align		4
.L_17:
        /*0048*/ 	.byte	0x04, 0x17
        /*004a*/ 	.short	(.L_19 - .L_18)
.L_18:
        /*004c*/ 	.word	0x00000000
        /*0050*/ 	.short	0x0001
        /*0052*/ 	.short	0x0008
        /*0054*/ 	.byte	0x00, 0xf5, 0x21, 0x00


	//----- nvinfo : EIATTR_KPARAM_INFO
	.align		4
.L_19:
        /*0058*/ 	.byte	0x04, 0x17
        /*005a*/ 	.short	(.L_21 - .L_20)
.L_20:
        /*005c*/ 	.word	0x00000000
        /*0060*/ 	.short	0x0000
        /*0062*/ 	.short	0x0000
        /*0064*/ 	.byte	0x00, 0xf5, 0x21, 0x00


	//----- nvinfo : EIATTR_SPARSE_MMA_MASK
	.align		4
.L_21:
        /*0068*/ 	.byte	0x03, 0x50
        /*006a*/ 	.short	0x0000


	//----- nvinfo : EIATTR_MAXREG_COUNT
	.align		4
        /*006c*/ 	.byte	0x03, 0x1b
        /*006e*/ 	.short	0x00ff


	//----- nvinfo : EIATTR_MERCURY_ISA_VERSION
	.align		4
        /*0070*/ 	.byte	0x03, 0x5f
        /*0072*/ 	.short	0x0101


	//----- nvinfo : EIATTR_VRC_CTA_INIT_COUNT
	.align		4
        /*0074*/ 	.byte	0x02, 0x4a
	.zero		1
	.zero		1


	//----- nvinfo : EIATTR_EXIT_INSTR_OFFSETS
	.align		4
        /*0078*/ 	.byte	0x04, 0x1c
        /*007a*/ 	.short	(.L_23 - .L_22)


	//   ....[0]....
.L_22:
        /*007c*/ 	.word	0x00000070


	//   ....[1]....
        /*0080*/ 	.word	0x00000ca0


	//   ....[2]....
        /*0084*/ 	.word	0x00001ab0


	//   ....[3]....
        /*0088*/ 	.word	0x000021f0


	//   ....[4]....
        /*008c*/ 	.word	0x000025f0


	//   ....[5]....
        /*0090*/ 	.word	0x000027f0


	//----- nvinfo : EIATTR_CRS_STACK_SIZE
	.align		4
.L_23:
        /*0094*/ 	.byte	0x04, 0x1e
        /*0096*/ 	.short	(.L_25 - .L_24)
.L_24:
        /*0098*/ 	.word	0x00000000


	//----- nvinfo : EIATTR_CBANK_PARAM_SIZE
	.align		4
.L_25:
        /*009c*/ 	.byte	0x03, 0x19
        /*009e*/ 	.short	0x0028


	//----- nvinfo : EIATTR_PARAM_CBANK
	.align		4
        /*00a0*/ 	.byte	0x04, 0x0a
        /*00a2*/ 	.short	(.L_27 - .L_26)
	.align		4
.L_26:
        /*00a4*/ 	.word	index@(.nv.constant0._Z7softmaxPfS_PiS0_ii)
        /*00a8*/ 	.short	0x0380
        /*00aa*/ 	.short	0x0028


	//----- nvinfo : EIATTR_SW_WAR
	.align		4
.L_27:
        /*00ac*/ 	.byte	0x04, 0x36
        /*00ae*/ 	.short	(.L_29 - .L_28)
.L_28:
        /*00b0*/ 	.word	0x00000008
.L_29:


//--------------------- .nv.callgraph             --------------------------
	.section	.nv.callgraph,"",@"SHT_CUDA_CALLGRAPH"
	.align	4
	.sectionentsize	8
	.align		4
        /*0000*/ 	.word	0x00000000
	.align		4
        /*0004*/ 	.word	0xffffffff
	.align		4
        /*0008*/ 	.word	0x00000000
	.align		4
        /*000c*/ 	.word	0xfffffffe
	.align		4
        /*0010*/ 	.word	0x00000000
	.align		4
        /*0014*/ 	.word	0xfffffffd
	.align		4
        /*0018*/ 	.word	0x00000000
	.align		4
        /*001c*/ 	.word	0xfffffffc


//--------------------- .text._Z7softmaxPfS_PiS0_ii --------------------------
	.section	.text._Z7softmaxPfS_PiS0_ii,"ax",@progbits
	.align	128
        .global         _Z7softmaxPfS_PiS0_ii
        .type           _Z7softmaxPfS_PiS0_ii,@function
        .size           _Z7softmaxPfS_PiS0_ii,(.L_x_51 - _Z7softmaxPfS_PiS0_ii)
        .other          _Z7softmaxPfS_PiS0_ii,@"STO_CUDA_ENTRY STV_DEFAULT"
_Z7softmaxPfS_PiS0_ii:
.text._Z7softmaxPfS_PiS0_ii:
[----:B------:R-:W-:Y:S01]  /*0000*/  LDC R1, c[0x0][0x37c] ;  /* 0x0000df00ff017b82 */ /* 0x000fe20000000800 */
[----:B------:R-:W0:Y:S07]  /*0010*/  S2R R0, SR_TID.X ;  /* 0x0000000000007919 */ /* 0x000e2e0000002100 */
[----:B------:R-:W0:Y:S01]  /*0020*/  S2UR UR4, SR_CTAID.X ;  /* 0x00000000000479c3 */ /* 0x000e220000002500 */
[----:B------:R-:W1:Y:S07]  /*0030*/  LDCU UR5, c[0x0][0x3a0] ;  /* 0x00007400ff0577ac */ /* 0x000e6e0008000800 */
[----:B------:R-:W0:Y:S02]  /*0040*/  LDC R9, c[0x0][0x360] ;  /* 0x0000d800ff097b82 */ /* 0x000e240000000800 */
[----:B0-----:R-:W-:-:S05]  /*0050*/  IMAD R9, R9, UR4, R0 ;  /* 0x0000000409097c24 */ /* 0x001fca000f8e0200 */
[----:B-1----:R-:W-:-:S13]  /*0060*/  ISETP.GE.AND P0, PT, R9, UR5, PT ;  /* 0x0000000509007c0c */ /* 0x002fda000bf06270 */
[----:B------:R-:W-:Y:S05]  /*0070*/  @P0 EXIT ;  /* 0x000000000000094d */ /* 0x000fea0003800000 */
[----:B------:R-:W0:Y:S01]  /*0080*/  LDCU UR5, c[0x0][0x3a4] ;  /* 0x00007480ff0577ac */ /* 0x000e220008000800 */
[----:B------:R-:W-:Y:S01]  /*0090*/  HFMA2 R3, -RZ, RZ, 0, 0 ;  /* 0x00000000ff037431 */ /* 0x000fe200000001ff */
[----:B------:R-:W1:Y:S01]  /*00a0*/  LDCU.64 UR10, c[0x0][0x358] ;  /* 0x00006b00ff0a77ac */ /* 0x000e620008000a00 */
[----:B0-----:R-:W-:-:S09]  /*00b0*/  UISETP.GE.AND UP0, UPT, UR5, 0x1, UPT ;  /* 0x000000010500788c */ /* 0x001fd2000bf06270 */
[----:B-1----:R-:W-:Y:S05]  /*00c0*/  BRA.U !UP0, `(.L_x_0) ;  /* 0x0000000908ec7547 */ /* 0x002fea000b800000 */
[----:B------:R-:W-:Y:S02]  /*00d0*/  UISETP.GE.U32.AND UP1, UPT, UR5, 0x8, UPT ;  /* 0x000000080500788c */ /* 0x000fe4000bf26070 */
[----:B------:R-:W-:Y:S01]  /*00e0*/  IMAD R0, R9, UR5, RZ ;  /* 0x0000000509007c24 */ /* 0x000fe2000f8e02ff */
[----:B------:R-:W-:Y:S01]  /*00f0*/  ULOP3.LUT UR8, UR5, 0x7, URZ, 0xc0, !UPT ;  /* 0x0000000705087892 */ /* 0x000fe2000f8ec0ff */
[----:B------:R-:W-:Y:S01]  /*0100*/  MOV R3, RZ ;  /* 0x000000ff00037202 */ /* 0x000fe20000000f00 */
[----:B------:R-:W-:Y:S02]  /*0110*/  UMOV UR4, URZ ;  /* 0x000000ff00047c82 */ /* 0x000fe40008000000 */
[----:B------:R-:W-:Y:S02]  /*0120*/  UISETP.NE.AND UP0, UPT, UR8, URZ, UPT ;  /* 0x000000ff0800728c */ /* 0x000fe4000bf05270 */
[----:B------:R-:W-:Y:S09]  /*0130*/  BRA.U !UP1, `(.L_x_1) ;  /* 0x0000000509607547 */ /* 0x000ff2000b800000 */
[----:B------:R-:W0:Y:S01]  /*0140*/  LDCU.64 UR6, c[0x0][0x388] ;  /* 0x00007100ff0677ac */ /* 0x000e220008000a00 */
[----:B------:R-:W-:Y:S02]  /*0150*/  MOV R3, RZ ;  /* 0x000000ff00037202 */ /* 0x000fe40000000f00 */
[----:B------:R-:W-:Y:S01]  /*0160*/  MOV R2, R0 ;  /* 0x0000000000027202 */ /* 0x000fe20000000f00 */
[----:B------:R-:W-:-:S04]  /*0170*/  ULOP3.LUT UR4, UR5, 0x7ffffff8, URZ, 0xc0, !UPT ;  /* 0x7ffffff805047892 */ /* 0x000fc8000f8ec0ff */
[----:B------:R-:W-:Y:S02]  /*0180*/  UIADD3 UR9, UPT, UPT, -UR4, URZ, URZ ;  /* 0x000000ff04097290 */ /* 0x000fe4000fffe1ff */
[----:B0-----:R-:W-:-:S04]  /*0190*/  UIADD3 UR5, UP1, UPT, UR6, 0x10, URZ ;  /* 0x0000001006057890 */ /* 0x001fc8000ff3e0ff */
[----:B------:R-:W-:-:S12]  /*01a0*/  UIADD3.X UR6, UPT, UPT, URZ, UR7, URZ, UP1, !UPT ;  /* 0x00000007ff067290 */ /* 0x000fd80008ffe4ff */
.L_x_2:
[----:B------:R-:W-:Y:S02]  /*01b0*/  MOV R18, UR5 ;  /* 0x0000000500127c02 */ /* 0x000fe40008000f00 */
[----:B------:R-:W-:-:S03]  /*01c0*/  MOV R19, UR6 ;  /* 0x0000000600137c02 */ /* 0x000fc60008000f00 */
[----:B------:R-:W-:-:S05]  /*01d0*/  IMAD.WIDE R18, R2, 0x4, R18 ;  /* 0x0000000402127825 */ /* 0x000fca00078e0212 */
[----:B------:R-:W2:Y:S04]  /*01e0*/  LDG.E R12, desc[UR10][R18.64+-0x10] ;  /* 0xfffff00a120c7981 */ /* 0x000ea8000c1e1900 */
[----:B------:R-:W3:Y:S04]  /*01f0*/  LDG.E R16, desc[UR10][R18.64+-0x8] ;  /* 0xfffff80a12107981 */ /* 0x000ee8000c1e1900 */
[----:B------:R-:W4:Y:S04]  /*0200*/  LDG.E R20, desc[UR10][R18.64+-0xc] ;  /* 0xfffff40a12147981 */ /* 0x000f28000c1e1900 */
[----:B------:R-:W5:Y:S04]  /*0210*/  LDG.E R14, desc[UR10][R18.64+-0x4] ;  /* 0xfffffc0a120e7981 */ /* 0x000f68000c1e1900 */
[----:B------:R-:W5:Y:S04]  /*0220*/  LDG.E R8, desc[UR10][R18.64] ;  /* 0x0000000a12087981 */ /* 0x000f68000c1e1900 */
[----:B------:R-:W5:Y:S04]  /*0230*/  LDG.E R5, desc[UR10][R18.64+0x4] ;  /* 0x0000040a12057981 */ /* 0x000f68000c1e1900 */
[----:B------:R-:W5:Y:S04]  /*0240*/  LDG.E R4, desc[UR10][R18.64+0x8] ;  /* 0x0000080a12047981 */ /* 0x000f68000c1e1900 */
[----:B------:R0:W5:Y:S01]  /*0250*/  LDG.E R6, desc[UR10][R18.64+0xc] ;  /* 0x00000c0a12067981 */ /* 0x000162000c1e1900 */
[----:B------:R-:W-:Y:S01]  /*0260*/  HFMA2 R11, -RZ, RZ, 0.96630859375, -0.0022525787353515625 ;  /* 0x3bbb989dff0b7431 */ /* 0x000fe200000001ff */
[----:B------:R-:W-:Y:S01]  /*0270*/  MOV R10, 0x437c0000 ;  /* 0x437c0000000a7802 */ /* 0x000fe20000000f00 */
[----:B------:R-:W-:-:S04]  /*0280*/  UIADD3 UR9, UPT, UPT, UR9, 0x8, URZ ;  /* 0x0000000809097890 */ /* 0x000fc8000fffe0ff */
[----:B------:R-:W-:Y:S01]  /*0290*/  UISETP.NE.AND UP1, UPT, UR9, URZ, UPT ;  /* 0x000000ff0900728c */ /* 0x000fe2000bf25270 */
[----:B------:R-:W-:Y:S01]  /*02a0*/  IADD3 R2, PT, PT, R2, 0x8, RZ ;  /* 0x0000000802027810 */ /* 0x000fe20007ffe0ff */
[----:B--2---:R-:W-:-:S04]  /*02b0*/  FFMA.SAT R13, R12, R11, 0.5 ;  /* 0x3f0000000c0d7423 */ /* 0x004fc8000000200b */
[----:B------:R-:W-:-:S04]  /*02c0*/  FFMA.RM R13, R13, R10, 12582913 ;  /* 0x4b4000010d0d7423 */ /* 0x000fc8000000400a */
[----:B------:R-:W-:Y:S01]  /*02d0*/  FADD R15, R13, -12583039 ;  /* 0xcb40007f0d0f7421 */ /* 0x000fe20000000000 */
[----:B---3--:R-:W-:-:S03]  /*02e0*/  FFMA.SAT R21, R16, R11, 0.5 ;  /* 0x3f00000010157423 */ /* 0x008fc6000000200b */
[----:B------:R-:W-:Y:S01]  /*02f0*/  FFMA R15, R12, 1.4426950216293334961, -R15 ;  /* 0x3fb8aa3b0c0f7823 */ /* 0x000fe2000000080f */
[----:B----4-:R-:W-:-:S03]  /*0300*/  FFMA.SAT R7, R20, R11, 0.5 ;  /* 0x3f00000014077423 */ /* 0x010fc6000000200b */
[----:B0-----:R-:W-:Y:S01]  /*0310*/  FFMA R18, R12, 1.925963033500011079e-08, R15 ;  /* 0x32a570600c127823 */ /* 0x001fe2000000000f */
[-C--:B------:R-:W-:Y:S01]  /*0320*/  FFMA.RM R12, R21, R10.reuse, 12582913 ;  /* 0x4b400001150c7423 */ /* 0x080fe2000000400a */
[-C--:B-----5:R-:W-:Y:S01]  /*0330*/  FFMA.SAT R15, R14, R11.reuse, 0.5 ;  /* 0x3f0000000e0f7423 */ /* 0x0a0fe2000000200b */
[-C--:B------:R-:W-:Y:S02]  /*0340*/  FFMA.RM R7, R7, R10.reuse, 12582913 ;  /* 0x4b40000107077423 */ /* 0x080fe4000000400a */
[----:B------:R-:W-:Y:S01]  /*0350*/  FADD R19, R12, -12583039 ;  /* 0xcb40007f0c137421 */ /* 0x000fe20000000000 */
[----:B------:R-:W-:Y:S01]  /*0360*/  FFMA.RM R15, R15, R10, 12582913 ;  /* 0x4b4000010f0f7423 */ /* 0x000fe2000000400a */
[----:B------:R-:W-:Y:S01]  /*0370*/  FADD R17, R7, -12583039 ;  /* 0xcb40007f07117421 */ /* 0x000fe20000000000 */
[----:B------:R-:W-:Y:S01]  /*0380*/  FFMA.SAT R23, R8, R11, 0.5 ;  /* 0x3f00000008177423 */ /* 0x000fe2000000200b */
[----:B------:R-:W-:Y:S01]  /*0390*/  FFMA R19, R16, 1.4426950216293334961, -R19 ;  /* 0x3fb8aa3b10137823 */ /* 0x000fe20000000813 */
[----:B------:R-:W-:Y:S01]  /*03a0*/  FADD R21, R15, -12583039 ;  /* 0xcb40007f0f157421 */ /* 0x000fe20000000000 */
[----:B------:R-:W-:-:S02]  /*03b0*/  FFMA R17, R20, 1.4426950216293334961, -R17 ;  /* 0x3fb8aa3b14117823 */ /* 0x000fc40000000811 */
[----:B------:R-:W-:Y:S01]  /*03c0*/  FFMA R19, R16, 1.925963033500011079e-08, R19 ;  /* 0x32a5706010137823 */ /* 0x000fe20000000013 */
[-C--:B------:R-:W-:Y:S01]  /*03d0*/  FFMA.RM R16, R23, R10.reuse, 12582913 ;  /* 0x4b40000117107423 */ /* 0x080fe2000000400a */
[----:B------:R-:W-:Y:S01]  /*03e0*/  FFMA R21, R14, 1.4426950216293334961, -R21 ;  /* 0x3fb8aa3b0e157823 */ /* 0x000fe20000000815 */
[-C--:B------:R-:W-:Y:S01]  /*03f0*/  FFMA.SAT R25, R5, R11.reuse, 0.5 ;  /* 0x3f00000005197423 */ /* 0x080fe2000000200b */
[----:B------:R-:W-:Y:S01]  /*0400*/  FFMA R17, R20, 1.925963033500011079e-08, R17 ;  /* 0x32a5706014117823 */ /* 0x000fe20000000011 */
[----:B------:R-:W-:Y:S01]  /*0410*/  FADD R23, R16, -12583039 ;  /* 0xcb40007f10177421 */ /* 0x000fe20000000000 */
[----:B------:R-:W-:Y:S01]  /*0420*/  FFMA R20, R14, 1.925963033500011079e-08, R21 ;  /* 0x32a570600e147823 */ /* 0x000fe20000000015 */
[----:B------:R-:W-:Y:S01]  /*0430*/  FFMA.RM R14, R25, R10, 12582913 ;  /* 0x4b400001190e7423 */ /* 0x000fe2000000400a */
[----:B------:R-:W0:Y:S01]  /*0440*/  MUFU.EX2 R18, R18 ;  /* 0x0000001200127308 */ /* 0x000e220000000800 */
[----:B------:R-:W-:Y:S01]  /*0450*/  FFMA R23, R8, 1.4426950216293334961, -R23 ;  /* 0x3fb8aa3b08177823 */ /* 0x000fe20000000817 */
[----:B------:R-:W-:Y:S01]  /*0460*/  FFMA.SAT R25, R4, R11, 0.5 ;  /* 0x3f00000004197423 */ /* 0x000fe2000000200b */
[----:B------:R-:W-:-:S02]  /*0470*/  FADD R22, R14, -12583039 ;  /* 0xcb40007f0e167421 */ /* 0x000fc40000000000 */
[----:B------:R-:W-:Y:S01]  /*0480*/  FFMA R21, R8, 1.925963033500011079e-08, R23 ;  /* 0x32a5706008157823 */ /* 0x000fe20000000017 */
[-C--:B------:R-:W-:Y:S02]  /*0490*/  FFMA.RM R8, R25, R10.reuse, 12582913 ;  /* 0x4b40000119087423 */ /* 0x080fe4000000400a */
[----:B------:R-:W1:Y:S01]  /*04a0*/  MUFU.EX2 R17, R17 ;  /* 0x0000001100117308 */ /* 0x000e620000000800 */
[----:B------:R-:W-:Y:S01]  /*04b0*/  FFMA.SAT R23, R6, R11, 0.5 ;  /* 0x3f00000006177423 */ /* 0x000fe2000000200b */
[----:B------:R-:W-:Y:S01]  /*04c0*/  FFMA R22, R5, 1.4426950216293334961, -R22 ;  /* 0x3fb8aa3b05167823 */ /* 0x000fe20000000816 */
[----:B------:R-:W-:Y:S02]  /*04d0*/  FADD R11, R8, -12583039 ;  /* 0xcb40007f080b7421 */ /* 0x000fe40000000000 */
[----:B------:R-:W-:-:S03]  /*04e0*/  FFMA.RM R10, R23, R10, 12582913 ;  /* 0x4b400001170a7423 */ /* 0x000fc6000000400a */
[----:B------:R-:W2:Y:S01]  /*04f0*/  MUFU.EX2 R19, R19 ;  /* 0x0000001300137308 */ /* 0x000ea20000000800 */
[----:B------:R-:W-:Y:S01]  /*0500*/  FFMA R5, R5, 1.925963033500011079e-08, R22 ;  /* 0x32a5706005057823 */ /* 0x000fe20000000016 */
[----:B------:R-:W-:Y:S01]  /*0510*/  SHF.L.U32 R22, R13, 0x17, RZ ;  /* 0x000000170d167819 */ /* 0x000fe200000006ff */
[----:B------:R-:W-:Y:S01]  /*0520*/  FFMA R11, R4, 1.4426950216293334961, -R11 ;  /* 0x3fb8aa3b040b7823 */ /* 0x000fe2000000080b */
[----:B------:R-:W-:-:S04]  /*0530*/  FADD R13, R10, -12583039 ;  /* 0xcb40007f0a0d7421 */ /* 0x000fc80000000000 */
[----:B------:R-:W3:Y:S01]  /*0540*/  MUFU.EX2 R20, R20 ;  /* 0x0000001400147308 */ /* 0x000ee20000000800 */
[----:B------:R-:W-:Y:S01]  /*0550*/  SHF.L.U32 R7, R7, 0x17, RZ ;  /* 0x0000001707077819 */ /* 0x000fe200000006ff */
[----:B0-----:R-:W-:Y:S01]  /*0560*/  FFMA R18, R22, R18, R3 ;  /* 0x0000001216127223 */ /* 0x001fe20000000003 */
[----:B------:R-:W-:Y:S01]  /*0570*/  FFMA R11, R4, 1.925963033500011079e-08, R11 ;  /* 0x32a57060040b7823 */ /* 0x000fe2000000000b */
[----:B------:R-:W-:-:S04]  /*0580*/  FFMA R13, R6, 1.4426950216293334961, -R13 ;  /* 0x3fb8aa3b060d7823 */ /* 0x000fc8000000080d */
[----:B------:R-:W0:Y:S01]  /*0590*/  MUFU.EX2 R21, R21 ;  /* 0x0000001500157308 */ /* 0x000e220000000800 */
[----:B------:R-:W-:Y:S01]  /*05a0*/  SHF.L.U32 R3, R12, 0x17, RZ ;  /* 0x000000170c037819 */ /* 0x000fe200000006ff */
[----:B-1----:R-:W-:Y:S01]  /*05b0*/  FFMA R18, R7, R17, R18 ;  /* 0x0000001107127223 */ /* 0x002fe20000000012 */
[----:B------:R-:W-:Y:S01]  /*05c0*/  FFMA R13, R6, 1.925963033500011079e-08, R13 ;  /* 0x32a57060060d7823 */ /* 0x000fe2000000000d */
[----:B------:R-:W-:-:S04]  /*05d0*/  SHF.L.U32 R4, R15, 0x17, RZ ;  /* 0x000000170f047819 */ /* 0x000fc800000006ff */
[----:B------:R-:W1:Y:S01]  /*05e0*/  MUFU.EX2 R5, R5 ;  /* 0x0000000500057308 */ /* 0x000e620000000800 */
[----:B--2---:R-:W-:Y:S01]  /*05f0*/  FFMA R3, R3, R19, R18 ;  /* 0x0000001303037223 */ /* 0x004fe20000000012 */
[----:B------:R-:W-:-:S06]  /*0600*/  SHF.L.U32 R7, R16, 0x17, RZ ;  /* 0x0000001710077819 */ /* 0x000fcc00000006ff */
[----:B------:R-:W2:Y:S01]  /*0610*/  MUFU.EX2 R11, R11 ;  /* 0x0000000b000b7308 */ /* 0x000ea20000000800 */
[----:B---3--:R-:W-:Y:S01]  /*0620*/  FFMA R4, R4, R20, R3 ;  /* 0x0000001404047223 */ /* 0x008fe20000000003 */
[----:B------:R-:W-:-:S06]  /*0630*/  SHF.L.U32 R3, R14, 0x17, RZ ;  /* 0x000000170e037819 */ /* 0x000fcc00000006ff */
[----:B------:R-:W3:Y:S01]  /*0640*/  MUFU.EX2 R13, R13 ;  /* 0x0000000d000d7308 */ /* 0x000ee20000000800 */
[----:B0-----:R-:W-:Y:S01]  /*0650*/  FFMA R4, R7, R21, R4 ;  /* 0x0000001507047223 */ /* 0x001fe20000000004 */
[----:B------:R-:W-:-:S03]  /*0660*/  SHF.L.U32 R8, R8, 0x17, RZ ;  /* 0x0000001708087819 */ /* 0x000fc600000006ff */
[----:B-1----:R-:W-:Y:S01]  /*0670*/  FFMA R3, R3, R5, R4 ;  /* 0x0000000503037223 */ /* 0x002fe20000000004 */
[----:B------:R-:W-:-:S03]  /*0680*/  SHF.L.U32 R10, R10, 0x17, RZ ;  /* 0x000000170a0a7819 */ /* 0x000fc600000006ff */
[----:B--2---:R-:W-:-:S04]  /*0690*/  FFMA R3, R8, R11, R3 ;  /* 0x0000000b08037223 */ /* 0x004fc80000000003 */
[----:B---3--:R-:W-:Y:S01]  /*06a0*/  FFMA R3, R10, R13, R3 ;  /* 0x0000000d0a037223 */ /* 0x008fe20000000003 */
[----:B------:R-:W-:Y:S06]  /*06b0*/  BRA.U UP1, `(.L_x_2) ;  /* 0xfffffff901bc7547 */ /* 0x000fec000b83ffff */
.L_x_1:
[----:B------:R-:W-:Y:S05]  /*06c0*/  BRA.U !UP0, `(.L_x_0) ;  /* 0x00000005086c7547 */ /* 0x000fea000b800000 */
[----:B------:R-:W0:Y:S01]  /*06d0*/  LDCU UR5, c[0x0][0x3a4] ;  /* 0x00007480ff0577ac */ /* 0x000e220008000800 */
[----:B------:R-:W-:Y:S02]  /*06e0*/  UISETP.GE.U32.AND UP0, UPT, UR8, 0x4, UPT ;  /* 0x000000040800788c */ /* 0x000fe4000bf06070 */
[----:B0-----:R-:W-:-:S04]  /*06f0*/  ULOP3.LUT UR6, UR5, 0x3, URZ, 0xc0, !UPT ;  /* 0x0000000305067892 */ /* 0x001fc8000f8ec0ff */
[----:B------:R-:W-:-:S03]  /*0700*/  UISETP.NE.AND UP1, UPT, UR6, URZ, UPT ;  /* 0x000000ff0600728c */ /* 0x000fc6000bf25270 */
[----:B------:R-:W-:Y:S08]  /*0710*/  BRA.U !UP0, `(.L_x_3) ;  /* 0x0000000108a87547 */ /* 0x000ff0000b800000 */
[----:B------:R-:W0:Y:S01]  /*0720*/  LDC.64 R10, c[0x0][0x388] ;  /* 0x0000e200ff0a7b82 */ /* 0x000e220000000a00 */
[----:B------:R-:W-:-:S05]  /*0730*/  IADD3 R5, PT, PT, R0, UR4, RZ ;  /* 0x0000000400057c10 */ /* 0x000fca000fffe0ff */
[----:B0-----:R-:W-:-:S05]  /*0740*/  IMAD.WIDE R10, R5, 0x4, R10 ;  /* 0x00000004050a7825 */ /* 0x001fca00078e020a */
[----:B------:R-:W2:Y:S04]  /*0750*/  LDG.E R7, desc[UR10][R10.64] ;  /* 0x0000000a0a077981 */ /* 0x000ea8000c1e1900 */
[----:B------:R-:W3:Y:S04]  /*0760*/  LDG.E R12, desc[UR10][R10.64+0x4] ;  /* 0x0000040a0a0c7981 */ /* 0x000ee8000c1e1900 */
[----:B------:R-:W4:Y:S04]  /*0770*/  LDG.E R6, desc[UR10][R10.64+0x8] ;  /* 0x0000080a0a067981 */ /* 0x000f28000c1e1900 */
[----:B------:R-:W5:Y:S01]  /*0780*/  LDG.E R4, desc[UR10][R10.64+0xc] ;  /* 0x00000c0a0a047981 */ /* 0x000f62000c1e1900 */
[----:B------:R-:W-:Y:S01]  /*0790*/  HFMA2 R15, -RZ, RZ, 0.96630859375, -0.0022525787353515625 ;  /* 0x3bbb989dff0f7431 */ /* 0x000fe200000001ff */
[----:B------:R-:W-:Y:S01]  /*07a0*/  MOV R17, 0x437c0000 ;  /* 0x437c000000117802 */ /* 0x000fe20000000f00 */
[----:B------:R-:W-:-:S03]  /*07b0*/  UIADD3 UR4, UPT, UPT, UR4, 0x4, URZ ;  /* 0x0000000404047890 */ /* 0x000fc6000fffe0ff */
[----:B--2---:R-:W-:-:S04]  /*07c0*/  FFMA.SAT R5, R7, R15, 0.5 ;  /* 0x3f00000007057423 */ /* 0x004fc8000000200f */
[----:B------:R-:W-:Y:S01]  /*07d0*/  FFMA.RM R5, R5, R17, 12582913 ;  /* 0x4b40000105057423 */ /* 0x000fe20000004011 */
[----:B---3--:R-:W-:-:S03]  /*07e0*/  FFMA.SAT R2, R12, R15, 0.5 ;  /* 0x3f0000000c027423 */ /* 0x008fc6000000200f */
[----:B------:R-:W-:Y:S01]  /*07f0*/  FADD R8, R5, -12583039 ;  /* 0xcb40007f05087421 */ /* 0x000fe20000000000 */
[----:B------:R-:W-:Y:S01]  /*0800*/  FFMA.RM R2, R2, R17, 12582913 ;  /* 0x4b40000102027423 */ /* 0x000fe20000004011 */
[-C--:B----4-:R-:W-:Y:S02]  /*0810*/  FFMA.SAT R14, R6, R15.reuse, 0.5 ;  /* 0x3f000000060e7423 */ /* 0x090fe4000000200f */
[C---:B------:R-:W-:Y:S01]  /*0820*/  FFMA R8, R7.reuse, 1.4426950216293334961, -R8 ;  /* 0x3fb8aa3b07087823 */ /* 0x040fe20000000808 */
[----:B------:R-:W-:Y:S01]  /*0830*/  FADD R13, R2, -12583039 ;  /* 0xcb40007f020d7421 */ /* 0x000fe20000000000 */
[----:B-----5:R-:W-:Y:S02]  /*0840*/  FFMA.SAT R10, R4, R15, 0.5 ;  /* 0x3f000000040a7423 */ /* 0x020fe4000000200f */
[----:B------:R-:W-:Y:S01]  /*0850*/  FFMA R8, R7, 1.925963033500011079e-08, R8 ;  /* 0x32a5706007087823 */ /* 0x000fe20000000008 */
[-C--:B------:R-:W-:Y:S01]  /*0860*/  FFMA.RM R7, R14, R17.reuse, 12582913 ;  /* 0x4b4000010e077423 */ /* 0x080fe20000004011 */
[----:B------:R-:W-:Y:S01]  /*0870*/  FFMA R13, R12, 1.4426950216293334961, -R13 ;  /* 0x3fb8aa3b0c0d7823 */ /* 0x000fe2000000080d */
[----:B------:R-:W-:-:S02]  /*0880*/  FFMA.RM R10, R10, R17, 12582913 ;  /* 0x4b4000010a0a7423 */ /* 0x000fc40000004011 */
[C---:B------:R-:W-:Y:S01]  /*0890*/  FADD R11, R7.reuse, -12583039 ;  /* 0xcb40007f070b7421 */ /* 0x040fe20000000000 */
[----:B------:R-:W-:Y:S01]  /*08a0*/  FFMA R13, R12, 1.925963033500011079e-08, R13 ;  /* 0x32a570600c0d7823 */ /* 0x000fe2000000000d */
[----:B------:R-:W-:Y:S01]  /*08b0*/  FADD R15, R10, -12583039 ;  /* 0xcb40007f0a0f7421 */ /* 0x000fe20000000000 */
[----:B------:R-:W0:Y:S01]  /*08c0*/  MUFU.EX2 R8, R8 ;  /* 0x0000000800087308 */ /* 0x000e220000000800 */
[----:B------:R-:W-:Y:S01]  /*08d0*/  FFMA R11, R6, 1.4426950216293334961, -R11 ;  /* 0x3fb8aa3b060b7823 */ /* 0x000fe2000000080b */
[----:B------:R-:W-:Y:S01]  /*08e0*/  SHF.L.U32 R7, R7, 0x17, RZ ;  /* 0x0000001707077819 */ /* 0x000fe200000006ff */
[----:B------:R-:W-:Y:S02]  /*08f0*/  FFMA R15, R4, 1.4426950216293334961, -R15 ;  /* 0x3fb8aa3b040f7823 */ /* 0x000fe4000000080f */
[----:B------:R-:W-:Y:S02]  /*0900*/  FFMA R11, R6, 1.925963033500011079e-08, R11 ;  /* 0x32a57060060b7823 */ /* 0x000fe4000000000b */
[----:B------:R-:W-:Y:S01]  /*0910*/  FFMA R15, R4, 1.925963033500011079e-08, R15 ;  /* 0x32a57060040f7823 */ /* 0x000fe2000000000f */
[----:B------:R-:W1:Y:S01]  /*0920*/  MUFU.EX2 R13, R13 ;  /* 0x0000000d000d7308 */ /* 0x000e620000000800 */
[----:B------:R-:W-:-:S02]  /*0930*/  SHF.L.U32 R4, R5, 0x17, RZ ;  /* 0x0000001705047819 */ /* 0x000fc400000006ff */
[----:B------:R-:W-:-:S05]  /*0940*/  SHF.L.U32 R5, R2, 0x17, RZ ;  /* 0x0000001702057819 */ /* 0x000fca00000006ff */
[----:B------:R-:W2:Y:S01]  /*0950*/  MUFU.EX2 R11, R11 ;  /* 0x0000000b000b7308 */ /* 0x000ea20000000800 */
[----:B0-----:R-:W-:Y:S01]  /*0960*/  FFMA R4, R4, R8, R3 ;  /* 0x0000000804047223 */ /* 0x001fe20000000003 */
[----:B------:R-:W-:-:S06]  /*0970*/  SHF.L.U32 R3, R10, 0x17, RZ ;  /* 0x000000170a037819 */ /* 0x000fcc00000006ff */
[----:B------:R-:W0:Y:S01]  /*0980*/  MUFU.EX2 R15, R15 ;  /* 0x0000000f000f7308 */ /* 0x000e220000000800 */
[----:B-1----:R-:W-:-:S04]  /*0990*/  FFMA R4, R5, R13, R4 ;  /* 0x0000000d05047223 */ /* 0x002fc80000000004 */
[----:B--2---:R-:W-:-:S04]  /*09a0*/  FFMA R4, R7, R11, R4 ;  /* 0x0000000b07047223 */ /* 0x004fc80000000004 */
[----:B0-----:R-:W-:-:S07]  /*09b0*/  FFMA R3, R3, R15, R4 ;  /* 0x0000000f03037223 */ /* 0x001fce0000000004 */
.L_x_3:
[----:B------:R-:W-:Y:S05]  /*09c0*/  BRA.U !UP1, `(.L_x_0) ;  /* 0x0000000109ac7547 */ /* 0x000fea000b800000 */
[----:B------:R-:W-:Y:S02]  /*09d0*/  UISETP.NE.AND UP0, UPT, UR6, 0x1, UPT ;  /* 0x000000010600788c */ /* 0x000fe4000bf05270 */
[----:B------:R-:W-:-:S04]  /*09e0*/  ULOP3.LUT UR5, UR5, 0x1, URZ, 0xc0, !UPT ;  /* 0x0000000105057892 */ /* 0x000fc8000f8ec0ff */
[----:B------:R-:W-:-:S03]  /*09f0*/  UISETP.NE.U32.AND UP1, UPT, UR5, 0x1, UPT ;  /* 0x000000010500788c */ /* 0x000fc6000bf25070 */
[----:B------:R-:W-:Y:S08]  /*0a00*/  BRA.U !UP0, `(.L_x_4) ;  /* 0x0000000108607547 */ /* 0x000ff0000b800000 */
[----:B------:R-:W0:Y:S01]  /*0a10*/  LDC.64 R4, c[0x0][0x388] ;  /* 0x0000e200ff047b82 */ /* 0x000e220000000a00 */
[----:B------:R-:W-:-:S05]  /*0a20*/  IADD3 R7, PT, PT, R0, UR4, RZ ;  /* 0x0000000400077c10 */ /* 0x000fca000fffe0ff */
[----:B0-----:R-:W-:-:S05]  /*0a30*/  IMAD.WIDE R4, R7, 0x4, R4 ;  /* 0x0000000407047825 */ /* 0x001fca00078e0204 */
[----:B------:R-:W2:Y:S04]  /*0a40*/  LDG.E R2, desc[UR10][R4.64] ;  /* 0x0000000a04027981 */ /* 0x000ea8000c1e1900 */
[----:B------:R-:W3:Y:S01]  /*0a50*/  LDG.E R8, desc[UR10][R4.64+0x4] ;  /* 0x0000040a04087981 */ /* 0x000ee2000c1e1900 */
        /* <DEDUP_REMOVED lines=8> */
[----:B------:R-:W-:Y:S02]  /*0ae0*/  SHF.L.U32 R6, R6, 0x17, RZ ;  /* 0x0000001706067819 */ /* 0x000fe400000006ff */
[----:B------:R-:W-:Y:S01]  /*0af0*/  FFMA R7, R2, 1.4426950216293334961, -R7 ;  /* 0x3fb8aa3b02077823 */ /* 0x000fe20000000807 */
[C---:B------:R-:W-:Y:S01]  /*0b00*/  FADD R11, R10.reuse, -12583039 ;  /* 0xcb40007f0a0b7421 */ /* 0x040fe20000000000 */
[----:B------:R-:W-:Y:S02]  /*0b10*/  SHF.L.U32 R10, R10, 0x17, RZ ;  /* 0x000000170a0a7819 */ /* 0x000fe400000006ff */
[----:B------:R-:W-:Y:S01]  /*0b20*/  FFMA R7, R2, 1.925963033500011079e-08, R7 ;  /* 0x32a5706002077823 */ /* 0x000fe20000000007 */
[----:B------:R-:W-:-:S04]  /*0b30*/  FFMA R11, R8, 1.4426950216293334961, -R11 ;  /* 0x3fb8aa3b080b7823 */ /* 0x000fc8000000080b */
[----:B------:R-:W-:Y:S01]  /*0b40*/  FFMA R11, R8, 1.925963033500011079e-08, R11 ;  /* 0x32a57060080b7823 */ /* 0x000fe2000000000b */
[----:B------:R-:W0:Y:S08]  /*0b50*/  MUFU.EX2 R7, R7 ;  /* 0x0000000700077308 */ /* 0x000e300000000800 */
[----:B------:R-:W1:Y:S01]  /*0b60*/  MUFU.EX2 R11, R11 ;  /* 0x0000000b000b7308 */ /* 0x000e620000000800 */
[----:B0-----:R-:W-:-:S04]  /*0b70*/  FFMA R3, R6, R7, R3 ;  /* 0x0000000706037223 */ /* 0x001fc80000000003 */
[----:B-1----:R-:W-:-:S07]  /*0b80*/  FFMA R3, R10, R11, R3 ;  /* 0x0000000b0a037223 */ /* 0x002fce0000000003 */
.L_x_4:
[----:B------:R-:W-:Y:S05]  /*0b90*/  BRA.U UP1, `(.L_x_0) ;  /* 0x0000000101387547 */ /* 0x000fea000b800000 */
[----:B------:R-:W0:Y:S01]  /*0ba0*/  LDC.64 R4, c[0x0][0x388] ;  /* 0x0000e200ff047b82 */ /* 0x000e220000000a00 */
[----:B------:R-:W-:-:S05]  /*0bb0*/  IADD3 R7, PT, PT, R0, UR4, RZ ;  /* 0x0000000400077c10 */ /* 0x000fca000fffe0ff */
[----:B0-----:R-:W-:-:S06]  /*0bc0*/  IMAD.WIDE R4, R7, 0x4, R4 ;  /* 0x0000000407047825 */ /* 0x001fcc00078e0204 */
[----:B------:R-:W2:Y:S01]  /*0bd0*/  LDG.E R4, desc[UR10][R4.64] ;  /* 0x0000000a04047981 */ /* 0x000ea2000c1e1900 */
[----:B------:R-:W-:Y:S01]  /*0be0*/  HFMA2 R7, -RZ, RZ, 0.96630859375, -0.0022525787353515625 ;  /* 0x3bbb989dff077431 */ /* 0x000fe200000001ff */
[----:B------:R-:W-:-:S04]  /*0bf0*/  MOV R11, 0x437c0000 ;  /* 0x437c0000000b7802 */ /* 0x000fc80000000f00 */
[----:B--2---:R-:W-:-:S04]  /*0c00*/  FFMA.SAT R0, R4, R7, 0.5 ;  /* 0x3f00000004007423 */ /* 0x004fc80000002007 */
[----:B------:R-:W-:-:S04]  /*0c10*/  FFMA.RM R0, R0, R11, 12582913 ;  /* 0x4b40000100007423 */ /* 0x000fc8000000400b */
[C---:B------:R-:W-:Y:S01]  /*0c20*/  FADD R7, R0.reuse, -12583039 ;  /* 0xcb40007f00077421 */ /* 0x040fe20000000000 */
[----:B------:R-:W-:-:S03]  /*0c30*/  SHF.L.U32 R0, R0, 0x17, RZ ;  /* 0x0000001700007819 */ /* 0x000fc600000006ff */
[----:B------:R-:W-:-:S04]  /*0c40*/  FFMA R7, R4, 1.4426950216293334961, -R7 ;  /* 0x3fb8aa3b04077823 */ /* 0x000fc80000000807 */
[----:B------:R-:W-:-:S06]  /*0c50*/  FFMA R7, R4, 1.925963033500011079e-08, R7 ;  /* 0x32a5706004077823 */ /* 0x000fcc0000000007 */
[----:B------:R-:W0:Y:S02]  /*0c60*/  MUFU.EX2 R7, R7 ;  /* 0x0000000700077308 */ /* 0x000e240000000800 */
[----:B0-----:R-:W-:-:S07]  /*0c70*/  FFMA R3, R0, R7, R3 ;  /* 0x0000000700037223 */ /* 0x001fce0000000003 */
.L_x_0:
[----:B------:R-:W0:Y:S02]  /*0c80*/  LDC R0, c[0x0][0x3a4] ;  /* 0x0000e900ff007b82 */ /* 0x000e240000000800 */
[----:B0-----:R-:W-:-:S13]  /*0c90*/  ISETP.GE.AND P0, PT, R0, 0x1, PT ;  /* 0x000000010000780c */ /* 0x001fda0003f06270 */
[----:B------:R-:W-:Y:S05]  /*0ca0*/  @!P0 EXIT ;  /* 0x000000000000894d */ /* 0x000fea0003800000 */
[C---:B------:R-:W-:Y:S01]  /*0cb0*/  ISETP.GE.U32.AND P0, PT, R0.reuse, 0x8, PT ;  /* 0x000000080000780c */ /* 0x040fe20003f06070 */
[----:B------:R-:W-:Y:S02]  /*0cc0*/  HFMA2 R2, -RZ, RZ, 0, 0 ;  /* 0x00000000ff027431 */ /* 0x000fe400000001ff */
[----:B------:R-:W-:Y:S01]  /*0cd0*/  IMAD R9, R9, R0, RZ ;  /* 0x0000000009097224 */ /* 0x000fe200078e02ff */
[----:B------:R-:W-:-:S09]  /*0ce0*/  LOP3.LUT R16, R0, 0x7, RZ, 0xc0, !PT ;  /* 0x0000000700107812 */ /* 0x000fd200078ec0ff */
[----:B------:R-:W-:Y:S05]  /*0cf0*/  @!P0 BRA `(.L_x_5) ;  /* 0x0000000c00688947 */ /* 0x000fea0003800000 */
[----:B------:R-:W0:Y:S01]  /*0d00*/  LDCU.128 UR4, c[0x0][0x380] ;  /* 0x00007000ff0477ac */ /* 0x000e220008000c00 */
[----:B------:R-:W-:Y:S02]  /*0d10*/  LOP3.LUT R2, R0, 0x7ffffff8, RZ, 0xc0, !PT ;  /* 0x7ffffff800027812 */ /* 0x000fe400078ec0ff */
[----:B------:R-:W-:Y:S02]  /*0d20*/  MOV R10, R9 ;  /* 0x00000009000a7202 */ /* 0x000fe40000000f00 */
[----:B------:R-:W-:Y:S01]  /*0d30*/  IADD3 R8, PT, PT, -R2, RZ, RZ ;  /* 0x000000ff02087210 */ /* 0x000fe20007ffe1ff */
[----:B0-----:R-:W-:Y:S02]  /*0d40*/  UIADD3 UR6, UP1, UPT, UR6, 0x10, URZ ;  /* 0x0000001006067890 */ /* 0x001fe4000ff3e0ff */
[----:B------:R-:W-:Y:S02]  /*0d50*/  UIADD3 UR4, UP0, UPT, UR4, 0x10, URZ ;  /* 0x0000001004047890 */ /* 0x000fe4000ff1e0ff */
[----:B------:R-:W-:-:S02]  /*0d60*/  UIADD3.X UR7, UPT, UPT, URZ, UR7, URZ, UP1, !UPT ;  /* 0x00000007ff077290 */ /* 0x000fc40008ffe4ff */
[----:B------:R-:W-:-:S12]  /*0d70*/  UIADD3.X UR5, UPT, UPT, URZ, UR5, URZ, UP0, !UPT ;  /* 0x00000005ff057290 */ /* 0x000fd800087fe4ff */
.L_x_22:
[----:B------:R-:W-:Y:S02]  /*0d80*/  MOV R6, UR6 ;  /* 0x0000000600067c02 */ /* 0x000fe40008000f00 */
[----:B0-----:R-:W-:-:S03]  /*0d90*/  MOV R7, UR7 ;  /* 0x0000000700077c02 */ /* 0x001fc60008000f00 */
[----:B------:R-:W-:-:S05]  /*0da0*/  IMAD.WIDE R6, R10, 0x4, R6 ;  /* 0x000000040a067825 */ /* 0x000fca00078e0206 */
[----:B------:R-:W2:Y:S01]  /*0db0*/  LDG.E R0, desc[UR10][R6.64+-0x10] ;  /* 0xfffff00a06007981 */ /* 0x000ea2000c1e1900 */
[----:B------:R-:W-:Y:S01]  /*0dc0*/  HFMA2 R11, -RZ, RZ, 3.7421875, 0 ;  /* 0x437c0000ff0b7431 */ /* 0x000fe200000001ff */
[----:B------:R-:W-:Y:S01]  /*0dd0*/  MOV R5, 0x3bbb989d ;  /* 0x3bbb989d00057802 */ /* 0x000fe20000000f00 */
[----:B------:R-:W0:Y:S01]  /*0de0*/  MUFU.RCP R12, R3 ;  /* 0x00000003000c7308 */ /* 0x000e220000001000 */
[----:B------:R-:W-:Y:S01]  /*0df0*/  IADD3 R8, PT, PT, R8, 0x8, RZ ;  /* 0x0000000808087810 */ /* 0x000fe20007ffe0ff */
[----:B------:R-:W-:Y:S03]  /*0e00*/  BSSY.RECONVERGENT B2, `(.L_x_6) ;  /* 0x0000016000027945 */ /* 0x000fe60003800200 */
[----:B------:R-:W-:Y:S01]  /*0e10*/  ISETP.NE.AND P2, PT, R8, RZ, PT ;  /* 0x000000ff0800720c */ /* 0x000fe20003f45270 */
[----:B--2---:R-:W-:-:S04]  /*0e20*/  FFMA.SAT R4, R0, R5, 0.5 ;  /* 0x3f00000000047423 */ /* 0x004fc80000002005 */
[----:B------:R-:W-:-:S04]  /*0e30*/  FFMA.RM R4, R4, R11, 12582913 ;  /* 0x4b40000104047423 */ /* 0x000fc8000000400b */
[----:B------:R-:W-:-:S04]  /*0e40*/  FADD R5, R4, -12583039 ;  /* 0xcb40007f04057421 */ /* 0x000fc80000000000 */
[----:B------:R-:W-:-:S04]  /*0e50*/  FFMA R5, R0, 1.4426950216293334961, -R5 ;  /* 0x3fb8aa3b00057823 */ /* 0x000fc80000000805 */
[----:B------:R-:W-:Y:S01]  /*0e60*/  FFMA R11, R0, 1.925963033500011079e-08, R5 ;  /* 0x32a57060000b7823 */ /* 0x000fe20000000005 */
[----:B------:R-:W-:Y:S01]  /*0e70*/  SHF.L.U32 R0, R4, 0x17, RZ ;  /* 0x0000001704007819 */ /* 0x000fe200000006ff */
[----:B0-----:R-:W-:Y:S01]  /*0e80*/  FFMA R5, R12, -R3, 1 ;  /* 0x3f8000000c057423 */ /* 0x001fe20000000803 */
[----:B------:R-:W-:-:S03]  /*0e90*/  MOV R4, UR4 ;  /* 0x0000000400047c02 */ /* 0x000fc60008000f00 */
[----:B------:R-:W0:Y:S01]  /*0ea0*/  MUFU.EX2 R11, R11 ;  /* 0x0000000b000b7308 */ /* 0x000e220000000800 */
[----:B------:R-:W-:Y:S01]  /*0eb0*/  FFMA R13, R12, R5, R12 ;  /* 0x000000050c0d7223 */ /* 0x000fe2000000000c */
[----:B------:R-:W-:-:S03]  /*0ec0*/  MOV R5, UR5 ;  /* 0x0000000500057c02 */ /* 0x000fc60008000f00 */
[----:B------:R-:W-:-:S04]  /*0ed0*/  IMAD.WIDE R4, R10, 0x4, R4 ;  /* 0x000000040a047825 */ /* 0x000fc800078e0204 */
[----:B0-----:R-:W-:-:S04]  /*0ee0*/  FMUL R0, R0, R11 ;  /* 0x0000000b00007220 */ /* 0x001fc80000400000 */
[----:B------:R-:W0:Y:S01]  /*0ef0*/  FCHK P0, R0, R3 ;  /* 0x0000000300007302 */ /* 0x000e220000000000 */
[----:B------:R-:W-:-:S04]  /*0f00*/  FFMA R12, R0, R13, RZ ;  /* 0x0000000d000c7223 */ /* 0x000fc800000000ff */
[----:B------:R-:W-:-:S04]  /*0f10*/  FFMA R11, R12, -R3, R0 ;  /* 0x800000030c0b7223 */ /* 0x000fc80000000000 */
[----:B------:R-:W-:Y:S01]  /*0f20*/  FFMA R11, R13, R11, R12 ;  /* 0x0000000b0d0b7223 */ /* 0x000fe2000000000c */
[----:B0-----:R-:W-:Y:S06]  /*0f30*/  @!P0 BRA `(.L_x_7) ;  /* 0x0000000000088947 */ /* 0x001fec0003800000 */
[----:B------:R-:W-:-:S07]  /*0f40*/  MOV R14, 0xf60 ;  /* 0x00000f60000e7802 */ /* 0x000fce0000000f00 */
[----:B------:R-:W-:Y:S05]  /*0f50*/  CALL.REL.NOINC `($__internal_0_$__cuda_sm3x_div_rn_noftz_f32_slowpath) ;  /* 0x0000001800287944 */ /* 0x000fea0003c00000 */
.L_x_7:
[----:B------:R-:W-:Y:S05]  /*0f60*/  BSYNC.RECONVERGENT B2 ;  /* 0x0000000000027941 */ /* 0x000fea0003800200 */
.L_x_6:
[----:B------:R0:W-:Y:S04]  /*0f70*/  STG.E desc[UR10][R4.64+-0x10], R11 ;  /* 0xfffff00b04007986 */ /* 0x0001e8000c10190a */
[----:B------:R-:W2:Y:S01]  /*0f80*/  LDG.E R0, desc[UR10][R6.64+-0xc] ;  /* 0xfffff40a06007981 */ /* 0x000ea2000c1e1900 */
[----:B------:R-:W-:Y:S01]  /*0f90*/  HFMA2 R15, -RZ, RZ, 3.7421875, 0 ;  /* 0x437c0000ff0f7431 */ /* 0x000fe200000001ff */
[----:B------:R-:W-:Y:S01]  /*0fa0*/  MOV R13, 0x3bbb989d ;  /* 0x3bbb989d000d7802 */ /* 0x000fe20000000f00 */
[----:B------:R-:W0:Y:S01]  /*0fb0*/  MUFU.RCP R18, R3 ;  /* 0x0000000300127308 */ /* 0x000e220000001000 */
[----:B------:R-:W-:Y:S01]  /*0fc0*/  BSSY.RECONVERGENT B2, `(.L_x_8) ;  /* 0x0000013000027945 */ /* 0x000fe20003800200 */
[----:B0-----:R-:W-:Y:S02]  /*0fd0*/  FFMA R11, R18, -R3, 1 ;  /* 0x3f800000120b7423 */ /* 0x001fe40000000803 */
[----:B--2---:R-:W-:-:S04]  /*0fe0*/  FFMA.SAT R12, R0, R13, 0.5 ;  /* 0x3f000000000c7423 */ /* 0x004fc8000000200d */
[----:B------:R-:W-:-:S04]  /*0ff0*/  FFMA.RM R12, R12, R15, 12582913 ;  /* 0x4b4000010c0c7423 */ /* 0x000fc8000000400f */
[C---:B------:R-:W-:Y:S01]  /*1000*/  FADD R13, R12.reuse, -12583039 ;  /* 0xcb40007f0c0d7421 */ /* 0x040fe20000000000 */
[----:B------:R-:W-:-:S03]  /*1010*/  SHF.L.U32 R12, R12, 0x17, RZ ;  /* 0x000000170c0c7819 */ /* 0x000fc600000006ff */
[----:B------:R-:W-:-:S04]  /*1020*/  FFMA R13, R0, 1.4426950216293334961, -R13 ;  /* 0x3fb8aa3b000d7823 */ /* 0x000fc8000000080d */
[----:B------:R-:W-:Y:S01]  /*1030*/  FFMA R13, R0, 1.925963033500011079e-08, R13 ;  /* 0x32a57060000d7823 */ /* 0x000fe2000000000d */
[----:B------:R-:W-:-:S05]  /*1040*/  FFMA R0, R18, R11, R18 ;  /* 0x0000000b12007223 */ /* 0x000fca0000000012 */
[----:B------:R-:W0:Y:S02]  /*1050*/  MUFU.EX2 R13, R13 ;  /* 0x0000000d000d7308 */ /* 0x000e240000000800 */
[----:B0-----:R-:W-:-:S06]  /*1060*/  FMUL R14, R12, R13 ;  /* 0x0000000d0c0e7220 */ /* 0x001fcc0000400000 */
[----:B------:R-:W0:Y:S01]  /*1070*/  FCHK P0, R14, R3 ;  /* 0x000000030e007302 */ /* 0x000e220000000000 */
[----:B------:R-:W-:-:S04]  /*1080*/  FFMA R11, R0, R14, RZ ;  /* 0x0000000e000b7223 */ /* 0x000fc800000000ff */
[----:B------:R-:W-:-:S04]  /*1090*/  FFMA R12, R11, -R3, R14 ;  /* 0x800000030b0c7223 */ /* 0x000fc8000000000e */
[----:B------:R-:W-:Y:S01]  /*10a0*/  FFMA R11, R0, R12, R11 ;  /* 0x0000000c000b7223 */ /* 0x000fe2000000000b */
[----:B0-----:R-:W-:Y:S06]  /*10b0*/  @!P0 BRA `(.L_x_9) ;  /* 0x00000000000c8947 */ /* 0x001fec0003800000 */
[----:B------:R-:W-:Y:S02]  /*10c0*/  MOV R0, R14 ;  /* 0x0000000e00007202 */ /* 0x000fe40000000f00 */
[----:B------:R-:W-:-:S07]  /*10d0*/  MOV R14, 0x10f0 ;  /* 0x000010f0000e7802 */ /* 0x000fce0000000f00 */
[----:B------:R-:W-:Y:S05]  /*10e0*/  CALL.REL.NOINC `($__internal_0_$__cuda_sm3x_div_rn_noftz_f32_slowpath) ;  /* 0x0000001400c47944 */ /* 0x000fea0003c00000 */
.L_x_9:
[----:B------:R-:W-:Y:S05]  /*10f0*/  BSYNC.RECONVERGENT B2 ;  /* 0x0000000000027941 */ /* 0x000fea0003800200 */
.L_x_8:
        /* <DEDUP_REMOVED lines=24> */
.L_x_11:
[----:B------:R-:W-:Y:S05]  /*1280*/  BSYNC.RECONVERGENT B2 ;  /* 0x0000000000027941 */ /* 0x000fea0003800200 */
.L_x_10:
        /* <DEDUP_REMOVED lines=24> */
.L_x_13:
[----:B------:R-:W-:Y:S05]  /*1410*/  BSYNC.RECONVERGENT B2 ;  /* 0x0000000000027941 */ /* 0x000fea0003800200 */
.L_x_12:
        /* <DEDUP_REMOVED lines=24> */
.L_x_15:
[----:B------:R-:W-:Y:S05]  /*15a0*/  BSYNC.RECONVERGENT B2 ;  /* 0x0000000000027941 */ /* 0x000fea0003800200 */
.L_x_14:
        /* <DEDUP_REMOVED lines=24> */
.L_x_17:
[----:B------:R-:W-:Y:S05]  /*1730*/  BSYNC.RECONVERGENT B2 ;  /* 0x0000000000027941 */ /* 0x000fea0003800200 */
.L_x_16:
        /* <DEDUP_REMOVED lines=24> */
.L_x_19:
[----:B------:R-:W-:Y:S05]  /*18c0*/  BSYNC.RECONVERGENT B2 ;  /* 0x0000000000027941 */ /* 0x000fea0003800200 */
.L_x_18:
[----:B------:R0:W-:Y:S04]  /*18d0*/  STG.E desc[UR10][R4.64+0x8], R11 ;  /* 0x0000080b04007986 */ /* 0x0001e8000c10190a */
[----:B------:R1:W2:Y:S01]  /*18e0*/  LDG.E R6, desc[UR10][R6.64+0xc] ;  /* 0x00000c0a06067981 */ /* 0x0002a2000c1e1900 */
[----:B------:R-:W-:Y:S01]  /*18f0*/  HFMA2 R15, -RZ, RZ, 3.7421875, 0 ;  /* 0x437c0000ff0f7431 */ /* 0x000fe200000001ff */
[----:B------:R-:W-:Y:S01]  /*1900*/  MOV R13, 0x3bbb989d ;  /* 0x3bbb989d000d7802 */ /* 0x000fe20000000f00 */
[----:B------:R-:W1:Y:S01]  /*1910*/  MUFU.RCP R12, R3 ;  /* 0x00000003000c7308 */ /* 0x000e620000001000 */
[----:B------:R-:W-:Y:S01]  /*1920*/  BSSY.RECONVERGENT B2, `(.L_x_20) ;  /* 0x0000014000027945 */ /* 0x000fe20003800200 */
[----:B-1----:R-:W-:Y:S02]  /*1930*/  FFMA R7, R12, -R3, 1 ;  /* 0x3f8000000c077423 */ /* 0x002fe40000000803 */
[----:B--2---:R-:W-:-:S04]  /*1940*/  FFMA.SAT R0, R6, R13, 0.5 ;  /* 0x3f00000006007423 */ /* 0x004fc8000000200d */
[----:B------:R-:W-:-:S04]  /*1950*/  FFMA.RM R0, R0, R15, 12582913 ;  /* 0x4b40000100007423 */ /* 0x000fc8000000400f */
[C---:B------:R-:W-:Y:S01]  /*1960*/  FADD R13, R0.reuse, -12583039 ;  /* 0xcb40007f000d7421 */ /* 0x040fe20000000000 */
[----:B------:R-:W-:-:S03]  /*1970*/  SHF.L.U32 R0, R0, 0x17, RZ ;  /* 0x0000001700007819 */ /* 0x000fc600000006ff */
[----:B------:R-:W-:-:S04]  /*1980*/  FFMA R13, R6, 1.4426950216293334961, -R13 ;  /* 0x3fb8aa3b060d7823 */ /* 0x000fc8000000080d */
[----:B------:R-:W-:-:S06]  /*1990*/  FFMA R13, R6, 1.925963033500011079e-08, R13 ;  /* 0x32a57060060d7823 */ /* 0x000fcc000000000d */
[----:B------:R-:W0:Y:S02]  /*19a0*/  MUFU.EX2 R13, R13 ;  /* 0x0000000d000d7308 */ /* 0x000e240000000800 */
[----:B0-----:R-:W-:Y:S01]  /*19b0*/  FMUL R11, R0, R13 ;  /* 0x0000000d000b7220 */ /* 0x001fe20000400000 */
[----:B------:R-:W-:-:S05]  /*19c0*/  FFMA R0, R12, R7, R12 ;  /* 0x000000070c007223 */ /* 0x000fca000000000c */
        /* <DEDUP_REMOVED lines=8> */
[----:B------:R-:W-:-:S07]  /*1a50*/  MOV R7, R11 ;  /* 0x0000000b00077202 */ /* 0x000fce0000000f00 */
.L_x_21:
[----:B------:R-:W-:Y:S05]  /*1a60*/  BSYNC.RECONVERGENT B2 ;  /* 0x0000000000027941 */ /* 0x000fea0003800200 */
.L_x_20:
[----:B------:R0:W-:Y:S01]  /*1a70*/  STG.E desc[UR10][R4.64+0xc], R7 ;  /* 0x00000c0704007986 */ /* 0x0001e2000c10190a */
[----:B------:R-:W-:Y:S01]  /*1a80*/  IADD3 R10, PT, PT, R10, 0x8, RZ ;  /* 0x000000080a0a7810 */ /* 0x000fe20007ffe0ff */
[----:B------:R-:W-:Y:S06]  /*1a90*/  @P2 BRA `(.L_x_22) ;  /* 0xfffffff000b82947 */ /* 0x000fec000383ffff */
.L_x_5:
[----:B------:R-:W-:-:S13]  /*1aa0*/  ISETP.NE.AND P0, PT, R16, RZ, PT ;  /* 0x000000ff1000720c */ /* 0x000fda0003f05270 */
[----:B------:R-:W-:Y:S05]  /*1ab0*/  @!P0 EXIT ;  /* 0x000000000000894d */ /* 0x000fea0003800000 */
[----:B------:R-:W1:Y:S01]  /*1ac0*/  LDCU UR4, c[0x0][0x3a4] ;  /* 0x00007480ff0477ac */ /* 0x000e620008000800 */
[----:B------:R-:W-:Y:S01]  /*1ad0*/  ISETP.GE.U32.AND P0, PT, R16, 0x4, PT ;  /* 0x000000041000780c */ /* 0x000fe20003f06070 */
[----:B-1----:R-:W-:-:S12]  /*1ae0*/  ULOP3.LUT UR4, UR4, 0x3, URZ, 0xc0, !UPT ;  /* 0x0000000304047892 */ /* 0x002fd8000f8ec0ff */
[----:B------:R-:W-:Y:S05]  /*1af0*/  @!P0 BRA `(.L_x_23) ;  /* 0x0000000400b88947 */ /* 0x000fea0003800000 */
[----:B0-----:R-:W0:Y:S01]  /*1b00*/  LDC.64 R4, c[0x0][0x388] ;  /* 0x0000e200ff047b82 */ /* 0x001e220000000a00 */
[----:B------:R-:W-:-:S05]  /*1b10*/  IADD3 R6, PT, PT, R9, R2, RZ ;  /* 0x0000000209067210 */ /* 0x000fca0007ffe0ff */
[----:B0-----:R-:W-:-:S05]  /*1b20*/  IMAD.WIDE R4, R6, 0x4, R4 ;  /* 0x0000000406047825 */ /* 0x001fca00078e0204 */
[----:B------:R-:W2:Y:S01]  /*1b30*/  LDG.E R0, desc[UR10][R4.64] ;  /* 0x0000000a04007981 */ /* 0x000ea2000c1e1900 */
[----:B------:R-:W-:Y:S01]  /*1b40*/  HFMA2 R7, -RZ, RZ, 0.96630859375, -0.0022525787353515625 ;  /* 0x3bbb989dff077431 */ /* 0x000fe200000001ff */
[----:B------:R-:W-:Y:S01]  /*1b50*/  MOV R8, 0x437c0000 ;  /* 0x437c000000087802 */ /* 0x000fe20000000f00 */
[----:B------:R-:W-:Y:S03]  /*1b60*/  BSSY.RECONVERGENT B2, `(.L_x_24) ;  /* 0x0000015000027945 */ /* 0x000fe60003800200 */
[----:B--2---:R-:W-:-:S04]  /*1b70*/  FFMA.SAT R7, R0, R7, 0.5 ;  /* 0x3f00000000077423 */ /* 0x004fc80000002007 */
[----:B------:R-:W-:Y:S02]  /*1b80*/  FFMA.RM R7, R7, R8, 12582913 ;  /* 0x4b40000107077423 */ /* 0x000fe40000004008 */
[----:B------:R-:W0:Y:S02]  /*1b90*/  MUFU.RCP R8, R3 ;  /* 0x0000000300087308 */ /* 0x000e240000001000 */
[C---:B------:R-:W-:Y:S01]  /*1ba0*/  FADD R11, R7.reuse, -12583039 ;  /* 0xcb40007f070b7421 */ /* 0x040fe20000000000 */
[----:B------:R-:W-:-:S03]  /*1bb0*/  SHF.L.U32 R7, R7, 0x17, RZ ;  /* 0x0000001707077819 */ /* 0x000fc600000006ff */
[----:B------:R-:W-:-:S04]  /*1bc0*/  FFMA R11, R0, 1.4426950216293334961, -R11 ;  /* 0x3fb8aa3b000b7823 */ /* 0x000fc8000000080b */
[----:B------:R-:W-:-:S04]  /*1bd0*/  FFMA R11, R0, 1.925963033500011079e-08, R11 ;  /* 0x32a57060000b7823 */ /* 0x000fc8000000000b */
[----:B------:R-:W1:Y:S01]  /*1be0*/  MUFU.EX2 R0, R11 ;  /* 0x0000000b00007308 */ /* 0x000e620000000800 */
[----:B0-----:R-:W-:Y:S01]  /*1bf0*/  FFMA R13, R8, -R3, 1 ;  /* 0x3f800000080d7423 */ /* 0x001fe20000000803 */
[----:B-1----:R-:W-:-:S03]  /*1c00*/  FMUL R10, R7, R0 ;  /* 0x00000000070a7220 */ /* 0x002fc60000400000 */
[----:B------:R-:W-:-:S03]  /*1c10*/  FFMA R0, R8, R13, R8 ;  /* 0x0000000d08007223 */ /* 0x000fc60000000008 */
        /* <DEDUP_REMOVED lines=9> */
.L_x_25:
[----:B------:R-:W-:Y:S05]  /*1cb0*/  BSYNC.RECONVERGENT B2 ;  /* 0x0000000000027941 */ /* 0x000fea0003800200 */
.L_x_24:
[----:B------:R-:W0:Y:S02]  /*1cc0*/  LDC.64 R10, c[0x0][0x380] ;  /* 0x0000e000ff0a7b82 */ /* 0x000e240000000a00 */
[----:B0-----:R-:W-:-:S05]  /*1cd0*/  IMAD.WIDE R6, R6, 0x4, R10 ;  /* 0x0000000406067825 */ /* 0x001fca00078e020a */
[----:B------:R0:W-:Y:S04]  /*1ce0*/  STG.E desc[UR10][R6.64], R13 ;  /* 0x0000000d06007986 */ /* 0x0001e8000c10190a */
[----:B------:R-:W2:Y:S01]  /*1cf0*/  LDG.E R0, desc[UR10][R4.64+0x4] ;  /* 0x0000040a04007981 */ /* 0x000ea2000c1e1900 */
[----:B------:R-:W-:Y:S01]  /*1d00*/  HFMA2 R11, -RZ, RZ, 0.96630859375, -0.0022525787353515625 ;  /* 0x3bbb989dff0b7431 */ /* 0x000fe200000001ff */
[----:B------:R-:W-:Y:S01]  /*1d10*/  MOV R15, 0x437c0000 ;  /* 0x437c0000000f7802 */ /* 0x000fe20000000f00 */
[----:B------:R-:W0:Y:S01]  /*1d20*/  MUFU.RCP R10, R3 ;  /* 0x00000003000a7308 */ /* 0x000e220000001000 */
[----:B------:R-:W-:Y:S01]  /*1d30*/  BSSY.RECONVERGENT B2, `(.L_x_26) ;  /* 0x0000014000027945 */ /* 0x000fe20003800200 */
[----:B0-----:R-:W-:Y:S01]  /*1d40*/  FFMA R13, R10, -R3, 1 ;  /* 0x3f8000000a0d7423 */ /* 0x001fe20000000803 */
        /* <DEDUP_REMOVED lines=18> */
.L_x_27:
[----:B------:R-:W-:Y:S05]  /*1e70*/  BSYNC.RECONVERGENT B2 ;  /* 0x0000000000027941 */ /* 0x000fea0003800200 */
.L_x_26:
        /* <DEDUP_REMOVED lines=25> */
.L_x_29:
[----:B------:R-:W-:Y:S05]  /*2010*/  BSYNC.RECONVERGENT B2 ;  /* 0x0000000000027941 */ /* 0x000fea0003800200 */
.L_x_28:
[----:B------:R0:W-:Y:S04]  /*2020*/  STG.E desc[UR10][R6.64+0x8], R13 ;  /* 0x0000080d06007986 */ /* 0x0001e8000c10190a */
[----:B------:R1:W2:Y:S01]  /*2030*/  LDG.E R4, desc[UR10][R4.64+0xc] ;  /* 0x00000c0a04047981 */ /* 0x0002a2000c1e1900 */
[----:B------:R-:W-:Y:S01]  /*2040*/  HFMA2 R11, -RZ, RZ, 0.96630859375, -0.0022525787353515625 ;  /* 0x3bbb989dff0b7431 */ /* 0x000fe200000001ff */
[----:B------:R-:W-:Y:S01]  /*2050*/  MOV R15, 0x437c0000 ;  /* 0x437c0000000f7802 */ /* 0x000fe20000000f00 */
[----:B------:R-:W1:Y:S01]  /*2060*/  MUFU.RCP R8, R3 ;  /* 0x0000000300087308 */ /* 0x000e620000001000 */
[----:B------:R-:W-:Y:S01]  /*2070*/  BSSY.RECONVERGENT B2, `(.L_x_30) ;  /* 0x0000014000027945 */ /* 0x000fe20003800200 */
[----:B-1----:R-:W-:Y:S01]  /*2080*/  FFMA R5, R8, -R3, 1 ;  /* 0x3f80000008057423 */ /* 0x002fe20000000803 */
        /* <DEDUP_REMOVED lines=18> */
.L_x_31:
[----:B------:R-:W-:Y:S05]  /*21b0*/  BSYNC.RECONVERGENT B2 ;  /* 0x0000000000027941 */ /* 0x000fea0003800200 */
.L_x_30:
[----:B------:R1:W-:Y:S01]  /*21c0*/  STG.E desc[UR10][R6.64+0xc], R5 ;  /* 0x00000c0506007986 */ /* 0x0003e2000c10190a */
[----:B------:R-:W-:-:S07]  /*21d0*/  IADD3 R2, PT, PT, R2, 0x4, RZ ;  /* 0x0000000402027810 */ /* 0x000fce0007ffe0ff */
.L_x_23:
[----:B------:R-:W-:-:S13]  /*21e0*/  ISETP.NE.AND P0, PT, RZ, UR4, PT ;  /* 0x00000004ff007c0c */ /* 0x000fda000bf05270 */
[----:B------:R-:W-:Y:S05]  /*21f0*/  @!P0 EXIT ;  /* 0x000000000000894d */ /* 0x000fea0003800000 */
[----:B------:R-:W-:-:S09]  /*2200*/  UISETP.NE.AND UP0, UPT, UR4, 0x1, UPT ;  /* 0x000000010400788c */ /* 0x000fd2000bf05270 */
[----:B------:R-:W-:Y:S05]  /*2210*/  BRA.U !UP0, `(.L_x_32) ;  /* 0x0000000108e87547 */ /* 0x000fea000b800000 */
[----:B01----:R-:W0:Y:S01]  /*2220*/  LDC.64 R4, c[0x0][0x388] ;  /* 0x0000e200ff047b82 */ /* 0x003e220000000a00 */
        /* <DEDUP_REMOVED lines=26> */
.L_x_34:
[----:B------:R-:W-:Y:S05]  /*23d0*/  BSYNC.RECONVERGENT B2 ;  /* 0x0000000000027941 */ /* 0x000fea0003800200 */
.L_x_33:
[----:B------:R-:W0:Y:S02]  /*23e0*/  LDC.64 R10, c[0x0][0x380] ;  /* 0x0000e000ff0a7b82 */ /* 0x000e240000000a00 */
[----:B0-----:R-:W-:-:S05]  /*23f0*/  IMAD.WIDE R6, R6, 0x4, R10 ;  /* 0x0000000406067825 */ /* 0x001fca00078e020a */
        /* <DEDUP_REMOVED lines=25> */
.L_x_36:
[----:B------:R-:W-:Y:S05]  /*2590*/  BSYNC.RECONVERGENT B2 ;  /* 0x0000000000027941 */ /* 0x000fea0003800200 */
.L_x_35:
[----:B------:R2:W-:Y:S01]  /*25a0*/  STG.E desc[UR10][R6.64+0x4], R5 ;  /* 0x0000040506007986 */ /* 0x0005e2000c10190a */
[----:B------:R-:W-:-:S07]  /*25b0*/  IADD3 R2, PT, PT, R2, 0x2, RZ ;  /* 0x0000000202027810 */ /* 0x000fce0007ffe0ff */
.L_x_32:
[----:B------:R-:W3:Y:S02]  /*25c0*/  LDC R0, c[0x0][0x3a4] ;  /* 0x0000e900ff007b82 */ /* 0x000ee40000000800 */
[----:B---3--:R-:W-:-:S04]  /*25d0*/  LOP3.LUT R0, R0, 0x1, RZ, 0xc0, !PT ;  /* 0x0000000100007812 */ /* 0x008fc800078ec0ff */
[----:B------:R-:W-:-:S13]  /*25e0*/  ISETP.NE.U32.AND P0, PT, R0, 0x1, PT ;  /* 0x000000010000780c */ /* 0x000fda0003f05070 */
[----:B------:R-:W-:Y:S05]  /*25f0*/  @P0 EXIT ;  /* 0x000000000000094d */ /* 0x000fea0003800000 */
[----:B012---:R-:W0:Y:S01]  /*2600*/  LDC.64 R4, c[0x0][0x388] ;  /* 0x0000e200ff047b82 */ /* 0x007e220000000a00 */
[----:B------:R-:W-:-:S05]  /*2610*/  IADD3 R2, PT, PT, R9, R2, RZ ;  /* 0x0000000209027210 */ /* 0x000fca0007ffe0ff */
[----:B0-----:R-:W-:-:S06]  /*2620*/  IMAD.WIDE R4, R2, 0x4, R4 ;  /* 0x0000000402047825 */ /* 0x001fcc00078e0204 */
[----:B------:R0:W2:Y:S01]  /*2630*/  LDG.E R4, desc[UR10][R4.64] ;  /* 0x0000000a04047981 */ /* 0x0000a2000c1e1900 */
        /* <DEDUP_REMOVED lines=23> */
.L_x_38:
[----:B------:R-:W-:Y:S05]  /*27b0*/  BSYNC.RECONVERGENT B2 ;  /* 0x0000000000027941 */ /* 0x000fea0003800200 */
.L_x_37:
[----:B------:R-:W0:Y:S02]  /*27c0*/  LDC.64 R4, c[0x0][0x380] ;  /* 0x0000e000ff047b82 */ /* 0x000e240000000a00 */
[----:B0-----:R-:W-:-:S05]  /*27d0*/  IMAD.WIDE R2, R2, 0x4, R4 ;  /* 0x0000000402027825 */ /* 0x001fca00078e0204 */
[----:B------:R-:W-:Y:S01]  /*27e0*/  STG.E desc[UR10][R2.64], R9 ;  /* 0x0000000902007986 */ /* 0x000fe2000c10190a */
[----:B------:R-:W-:Y:S05]  /*27f0*/  EXIT ;  /* 0x000000000000794d */ /* 0x000fea0003800000 */
        .weak           $__internal_0_$__cuda_sm3x_div_rn_noftz_f32_slowpath
        .type           $__internal_0_$__cuda_sm3x_div_rn_noftz_f32_slowpath,@function
        .size           $__internal_0_$__cuda_sm3x_div_rn_noftz_f32_slowpath,(.L_x_51 - $__internal_0_$__cuda_sm3x_div_rn_noftz_f32_slowpath)
$__internal_0_$__cuda_sm3x_div_rn_noftz_f32_slowpath:
[----:B------:R-:W-:Y:S01]  /*2800*/  SHF.R.U32.HI R12, RZ, 0x17, R3 ;  /* 0x00000017ff0c7819 */ /* 0x000fe20000011603 */
[----:B------:R-:W-:Y:S01]  /*2810*/  BSSY.RECONVERGENT B0, `(.L_x_39) ;  /* 0x0000063000007945 */ /* 0x000fe20003800200 */
[----:B------:R-:W-:Y:S02]  /*2820*/  SHF.R.U32.HI R15, RZ, 0x17, R0 ;  /* 0x00000017ff0f7819 */ /* 0x000fe40000011600 */
[----:B------:R-:W-:Y:S02]  /*2830*/  LOP3.LUT R12, R12, 0xff, RZ, 0xc0, !PT ;  /* 0x000000ff0c0c7812 */ /* 0x000fe400078ec0ff */
[----:B------:R-:W-:Y:S02]  /*2840*/  LOP3.LUT R15, R15, 0xff, RZ, 0xc0, !PT ;  /* 0x000000ff0f0f7812 */ /* 0x000fe400078ec0ff */
[----:B------:R-:W-:Y:S02]  /*2850*/  IADD3 R17, PT, PT, R12, -0x1, RZ ;  /* 0xffffffff0c117810 */ /* 0x000fe40007ffe0ff */
[----:B------:R-:W-:-:S02]  /*2860*/  IADD3 R13, PT, PT, R15, -0x1, RZ ;  /* 0xffffffff0f0d7810 */ /* 0x000fc40007ffe0ff */
[----:B------:R-:W-:Y:S02]  /*2870*/  ISETP.GT.U32.AND P0, PT, R17, 0xfd, PT ;  /* 0x000000fd1100780c */ /* 0x000fe40003f04070 */
[----:B------:R-:W-:Y:S02]  /*2880*/  MOV R19, R3 ;  /* 0x0000000300137202 */ /* 0x000fe40000000f00 */
[----:B------:R-:W-:-:S13]  /*2890*/  ISETP.GT.U32.OR P0, PT, R13, 0xfd, P0 ;  /* 0x000000fd0d00780c */ /* 0x000fda0000704470 */
[----:B------:R-:W-:Y:S01]  /*28a0*/  @!P0 MOV R11, RZ ;  /* 0x000000ff000b8202 */ /* 0x000fe20000000f00 */
[----:B------:R-:W-:Y:S06]  /*28b0*/  @!P0 BRA `(.L_x_40) ;  /* 0x00000000005c8947 */ /* 0x000fec0003800000 */
[----:B------:R-:W-:Y:S02]  /*28c0*/  FSETP.GTU.FTZ.AND P0, PT, |R0|, +INF , PT ;  /* 0x7f8000000000780b */ /* 0x000fe40003f1c200 */
[----:B------:R-:W-:-:S04]  /*28d0*/  FSETP.GTU.FTZ.AND P1, PT, |R3|, +INF , PT ;  /* 0x7f8000000300780b */ /* 0x000fc80003f3c200 */
[----:B------:R-:W-:-:S13]  /*28e0*/  PLOP3.LUT P0, PT, P0, P1, PT, 0xf8, 0x8f ;  /* 0x00000000008f781c */ /* 0x000fda0000703f70 */
[----:B------:R-:W-:Y:S05]  /*28f0*/  @P0 BRA `(.L_x_41) ;  /* 0x00000004004c0947 */ /* 0x000fea0003800000 */
[----:B------:R-:W-:-:S13]  /*2900*/  LOP3.LUT P0, RZ, R19, 0x7fffffff, R0, 0xc8, !PT ;  /* 0x7fffffff13ff7812 */ /* 0x000fda000780c800 */
[----:B------:R-:W-:Y:S05]  /*2910*/  @!P0 BRA `(.L_x_42) ;  /* 0x00000004003c8947 */ /* 0x000fea0003800000 */
[C---:B------:R-:W-:Y:S02]  /*2920*/  FSETP.NEU.FTZ.AND P3, PT, |R0|.reuse, +INF , PT ;  /* 0x7f8000000000780b */ /* 0x040fe40003f7d200 */
[----:B------:R-:W-:Y:S02]  /*2930*/  FSETP.NEU.FTZ.AND P1, PT, |R3|, +INF , PT ;  /* 0x7f8000000300780b */ /* 0x000fe40003f3d200 */
[----:B------:R-:W-:-:S11]  /*2940*/  FSETP.NEU.FTZ.AND P0, PT, |R0|, +INF , PT ;  /* 0x7f8000000000780b */ /* 0x000fd60003f1d200 */
[----:B------:R-:W-:Y:S05]  /*2950*/  @!P1 BRA !P3, `(.L_x_42) ;  /* 0x00000004002c9947 */ /* 0x000fea0005800000 */
[----:B------:R-:W-:-:S04]  /*2960*/  LOP3.LUT P3, RZ, R0, 0x7fffffff, RZ, 0xc0, !PT ;  /* 0x7fffffff00ff7812 */ /* 0x000fc8000786c0ff */
[----:B------:R-:W-:-:S13]  /*2970*/  PLOP3.LUT P1, PT, P1, P3, PT, 0x2f, 0xf2 ;  /* 0x0000000000f2781c */ /* 0x000fda0000f26577 */
[----:B------:R-:W-:Y:S05]  /*2980*/  @P1 BRA `(.L_x_43) ;  /* 0x0000000400181947 */ /* 0x000fea0003800000 */
[----:B------:R-:W-:-:S04]  /*2990*/  LOP3.LUT P1, RZ, R19, 0x7fffffff, RZ, 0xc0, !PT ;  /* 0x7fffffff13ff7812 */ /* 0x000fc8000782c0ff */
[----:B------:R-:W-:-:S13]  /*29a0*/  PLOP3.LUT P0, PT, P0, P1, PT, 0x2f, 0xf2 ;  /* 0x0000000000f2781c */ /* 0x000fda0000702577 */
[----:B------:R-:W-:Y:S05]  /*29b0*/  @P0 BRA `(.L_x_44) ;  /* 0x0000000400000947 */ /* 0x000fea0003800000 */
[----:B------:R-:W-:Y:S02]  /*29c0*/  ISETP.GE.AND P0, PT, R13, RZ, PT ;  /* 0x000000ff0d00720c */ /* 0x000fe40003f06270 */
[----:B------:R-:W-:-:S11]  /*29d0*/  ISETP.GE.AND P1, PT, R17, RZ, PT ;  /* 0x000000ff1100720c */ /* 0x000fd60003f26270 */
[----:B------:R-:W-:Y:S01]  /*29e0*/  @P0 MOV R11, RZ ;  /* 0x000000ff000b0202 */ /* 0x000fe20000000f00 */
[----:B------:R-:W-:Y:S01]  /*29f0*/  @!P0 FFMA R0, R0, 1.84467440737095516160e+19, RZ ;  /* 0x5f80000000008823 */ /* 0x000fe200000000ff */
[----:B------:R-:W-:Y:S01]  /*2a00*/  @!P0 MOV R11, 0xffffffc0 ;  /* 0xffffffc0000b8802 */ /* 0x000fe20000000f00 */
[----:B------:R-:W-:-:S03]  /*2a10*/  @!P1 FFMA R19, R3, 1.84467440737095516160e+19, RZ ;  /* 0x5f80000003139823 */ /* 0x000fc600000000ff */
[----:B------:R-:W-:-:S07]  /*2a20*/  @!P1 IADD3 R11, PT, PT, R11, 0x40, RZ ;  /* 0x000000400b0b9810 */ /* 0x000fce0007ffe0ff */
.L_x_40:
[----:B------:R-:W-:Y:S01]  /*2a30*/  LEA R18, R12, 0xc0800000, 0x17 ;  /* 0xc08000000c127811 */ /* 0x000fe200078eb8ff */
[----:B------:R-:W-:Y:S01]  /*2a40*/  BSSY.RECONVERGENT B1, `(.L_x_45) ;  /* 0x0000036000017945 */ /* 0x000fe20003800200 */
[----:B------:R-:W-:Y:S02]  /*2a50*/  IADD3 R15, PT, PT, R15, -0x7f, RZ ;  /* 0xffffff810f0f7810 */ /* 0x000fe40007ffe0ff */
[----:B------:R-:W-:-:S03]  /*2a60*/  IADD3 R20, PT, PT, -R18, R19, RZ ;  /* 0x0000001312147210 */ /* 0x000fc60007ffe1ff */
[C---:B------:R-:W-:Y:S01]  /*2a70*/  IMAD R0, R15.reuse, -0x800000, R0 ;  /* 0xff8000000f007824 */ /* 0x040fe200078e0200 */
[----:B------:R0:W1:Y:S01]  /*2a80*/  MUFU.RCP R18, R20 ;  /* 0x0000001400127308 */ /* 0x0000620000001000 */
[----:B------:R-:W-:Y:S01]  /*2a90*/  FADD.FTZ R13, -R20, -RZ ;  /* 0x800000ff140d7221 */ /* 0x000fe20000010100 */
[----:B0-----:R-:W-:-:S04]  /*2aa0*/  IADD3 R20, PT, PT, R15, 0x7f, -R12 ;  /* 0x0000007f0f147810 */ /* 0x001fc80007ffe80c */
[----:B------:R-:W-:Y:S01]  /*2ab0*/  IADD3 R15, PT, PT, R20, R11, RZ ;  /* 0x0000000b140f7210 */ /* 0x000fe20007ffe0ff */
[----:B-1----:R-:W-:-:S04]  /*2ac0*/  FFMA R17, R18, R13, 1 ;  /* 0x3f80000012117423 */ /* 0x002fc8000000000d */
[----:B------:R-:W-:-:S04]  /*2ad0*/  FFMA R17, R18, R17, R18 ;  /* 0x0000001112117223 */ /* 0x000fc80000000012 */
[----:B------:R-:W-:-:S04]  /*2ae0*/  FFMA R18, R0, R17, RZ ;  /* 0x0000001100127223 */ /* 0x000fc800000000ff */
[----:B------:R-:W-:-:S04]  /*2af0*/  FFMA R19, R13, R18, R0 ;  /* 0x000000120d137223 */ /* 0x000fc80000000000 */
[----:B------:R-:W-:-:S04]  /*2b00*/  FFMA R18, R17, R19, R18 ;  /* 0x0000001311127223 */ /* 0x000fc80000000012 */
[----:B------:R-:W-:-:S04]  /*2b10*/  FFMA R13, R13, R18, R0 ;  /* 0x000000120d0d7223 */ /* 0x000fc80000000000 */
[----:B------:R-:W-:-:S05]  /*2b20*/  FFMA R0, R17, R13, R18 ;  /* 0x0000000d11007223 */ /* 0x000fca0000000012 */
[----:B------:R-:W-:-:S04]  /*2b30*/  SHF.R.U32.HI R12, RZ, 0x17, R0 ;  /* 0x00000017ff0c7819 */ /* 0x000fc80000011600 */
[----:B------:R-:W-:-:S04]  /*2b40*/  LOP3.LUT R12, R12, 0xff, RZ, 0xc0, !PT ;  /* 0x000000ff0c0c7812 */ /* 0x000fc800078ec0ff */
[----:B------:R-:W-:-:S04]  /*2b50*/  IADD3 R11, PT, PT, R12, R15, RZ ;  /* 0x0000000f0c0b7210 */ /* 0x000fc80007ffe0ff */
[----:B------:R-:W-:-:S04]  /*2b60*/  IADD3 R12, PT, PT, R11, -0x1, RZ ;  /* 0xffffffff0b0c7810 */ /* 0x000fc80007ffe0ff */
[----:B------:R-:W-:-:S13]  /*2b70*/  ISETP.GE.U32.AND P0, PT, R12, 0xfe, PT ;  /* 0x000000fe0c00780c */ /* 0x000fda0003f06070 */
[----:B------:R-:W-:Y:S05]  /*2b80*/  @!P0 BRA `(.L_x_46) ;  /* 0x0000000000808947 */ /* 0x000fea0003800000 */
[----:B------:R-:W-:-:S13]  /*2b90*/  ISETP.GT.AND P0, PT, R11, 0xfe, PT ;  /* 0x000000fe0b00780c */ /* 0x000fda0003f04270 */
[----:B------:R-:W-:Y:S05]  /*2ba0*/  @P0 BRA `(.L_x_47) ;  /* 0x00000000006c0947 */ /* 0x000fea0003800000 */
[----:B------:R-:W-:-:S13]  /*2bb0*/  ISETP.GE.AND P0, PT, R11, 0x1, PT ;  /* 0x000000010b00780c */ /* 0x000fda0003f06270 */
[----:B------:R-:W-:Y:S05]  /*2bc0*/  @P0 BRA `(.L_x_48) ;  /* 0x0000000000740947 */ /* 0x000fea0003800000 */
[----:B------:R-:W-:Y:S02]  /*2bd0*/  ISETP.GE.AND P0, PT, R11, -0x18, PT ;  /* 0xffffffe80b00780c */ /* 0x000fe40003f06270 */
[----:B------:R-:W-:-:S11]  /*2be0*/  LOP3.LUT R0, R0, 0x80000000, RZ, 0xc0, !PT ;  /* 0x8000000000007812 */ /* 0x000fd600078ec0ff */
[----:B------:R-:W-:Y:S05]  /*2bf0*/  @!P0 BRA `(.L_x_48) ;  /* 0x0000000000688947 */ /* 0x000fea0003800000 */
[CCC-:B------:R-:W-:Y:S01]  /*2c00*/  FFMA.RZ R12, R17.reuse, R13.reuse, R18.reuse ;  /* 0x0000000d110c7223 */ /* 0x1c0fe2000000c012 */
[CCC-:B------:R-:W-:Y:S01]  /*2c10*/  FFMA.RP R15, R17.reuse, R13.reuse, R18.reuse ;  /* 0x0000000d110f7223 */ /* 0x1c0fe20000008012 */
[----:B------:R-:W-:Y:S01]  /*2c20*/  FFMA.RM R18, R17, R13, R18 ;  /* 0x0000000d11127223 */ /* 0x000fe20000004012 */
[C---:B------:R-:W-:Y:S02]  /*2c30*/  IADD3 R13, PT, PT, R11.reuse, 0x20, RZ ;  /* 0x000000200b0d7810 */ /* 0x040fe40007ffe0ff */
[----:B------:R-:W-:Y:S02]  /*2c40*/  LOP3.LUT R12, R12, 0x7fffff, RZ, 0xc0, !PT ;  /* 0x007fffff0c0c7812 */ /* 0x000fe400078ec0ff */
[C---:B------:R-:W-:Y:S02]  /*2c50*/  ISETP.NE.AND P3, PT, R11.reuse, RZ, PT ;  /* 0x000000ff0b00720c */ /* 0x040fe40003f65270 */
[----:B------:R-:W-:Y:S02]  /*2c60*/  LOP3.LUT R12, R12, 0x800000, RZ, 0xfc, !PT ;  /* 0x008000000c0c7812 */ /* 0x000fe400078efcff */
[----:B------:R-:W-:-:S02]  /*2c70*/  ISETP.NE.AND P1, PT, R11, RZ, PT ;  /* 0x000000ff0b00720c */ /* 0x000fc40003f25270 */
[----:B------:R-:W-:Y:S02]  /*2c80*/  IADD3 R11, PT, PT, -R11, RZ, RZ ;  /* 0x000000ff0b0b7210 */ /* 0x000fe40007ffe1ff */
[----:B------:R-:W-:Y:S02]  /*2c90*/  SHF.L.U32 R13, R12, R13, RZ ;  /* 0x0000000d0c0d7219 */ /* 0x000fe400000006ff */
[----:B------:R-:W-:Y:S02]  /*2ca0*/  FSETP.NEU.FTZ.AND P0, PT, R15, R18, PT ;  /* 0x000000120f00720b */ /* 0x000fe40003f1d000 */
[----:B------:R-:W-:Y:S02]  /*2cb0*/  SEL R11, R11, RZ, P3 ;  /* 0x000000ff0b0b7207 */ /* 0x000fe40001800000 */
[----:B------:R-:W-:Y:S02]  /*2cc0*/  ISETP.NE.AND P1, PT, R13, RZ, P1 ;  /* 0x000000ff0d00720c */ /* 0x000fe40000f25270 */
[----:B------:R-:W-:-:S02]  /*2cd0*/  SHF.R.U32.HI R11, RZ, R11, R12 ;  /* 0x0000000bff0b7219 */ /* 0x000fc4000001160c */
[----:B------:R-:W-:Y:S02]  /*2ce0*/  PLOP3.LUT P0, PT, P0, P1, PT, 0xf8, 0x8f ;  /* 0x00000000008f781c */ /* 0x000fe40000703f70 */
[----:B------:R-:W-:Y:S02]  /*2cf0*/  SHF.R.U32.HI R13, RZ, 0x1, R11 ;  /* 0x00000001ff0d7819 */ /* 0x000fe4000001160b */
[----:B------:R-:W-:-:S04]  /*2d00*/  SEL R12, RZ, 0x1, !P0 ;  /* 0x00000001ff0c7807 */ /* 0x000fc80004000000 */
[----:B------:R-:W-:-:S04]  /*2d10*/  LOP3.LUT R12, R12, 0x1, R13, 0xf8, !PT ;  /* 0x000000010c0c7812 */ /* 0x000fc800078ef80d */
[----:B------:R-:W-:-:S04]  /*2d20*/  LOP3.LUT R12, R12, R11, RZ, 0xc0, !PT ;  /* 0x0000000b0c0c7212 */ /* 0x000fc800078ec0ff */
[----:B------:R-:W-:-:S04]  /*2d30*/  IADD3 R13, PT, PT, R13, R12, RZ ;  /* 0x0000000c0d0d7210 */ /* 0x000fc80007ffe0ff */
[----:B------:R-:W-:Y:S01]  /*2d40*/  LOP3.LUT R0, R13, R0, RZ, 0xfc, !PT ;  /* 0x000000000d007212 */ /* 0x000fe200078efcff */
[----:B------:R-:W-:Y:S06]  /*2d50*/  BRA `(.L_x_48) ;  /* 0x0000000000107947 */ /* 0x000fec0003800000 */
.L_x_47:
[----:B------:R-:W-:-:S04]  /*2d60*/  LOP3.LUT R0, R0, 0x80000000, RZ, 0xc0, !PT ;  /* 0x8000000000007812 */ /* 0x000fc800078ec0ff */
[----:B------:R-:W-:Y:S01]  /*2d70*/  LOP3.LUT R0, R0, 0x7f800000, RZ, 0xfc, !PT ;  /* 0x7f80000000007812 */ /* 0x000fe200078efcff */
[----:B------:R-:W-:Y:S06]  /*2d80*/  BRA `(.L_x_48) ;  /* 0x0000000000047947 */ /* 0x000fec0003800000 */
.L_x_46:
[----:B------:R-:W-:-:S07]  /*2d90*/  LEA R0, R15, R0, 0x17 ;  /* 0x000000000f007211 */ /* 0x000fce00078eb8ff */
.L_x_48:
[----:B------:R-:W-:Y:S05]  /*2da0*/  BSYNC.RECONVERGENT B1 ;  /* 0x0000000000017941 */ /* 0x000fea0003800200 */
.L_x_45:
[----:B------:R-:W-:Y:S05]  /*2db0*/  BRA `(.L_x_49) ;  /* 0x0000000000207947 */ /* 0x000fea0003800000 */
.L_x_44:
[----:B------:R-:W-:-:S04]  /*2dc0*/  LOP3.LUT R0, R19, 0x80000000, R0, 0x48, !PT ;  /* 0x8000000013007812 */ /* 0x000fc800078e4800 */
[----:B------:R-:W-:Y:S01]  /*2dd0*/  LOP3.LUT R0, R0, 0x7f800000, RZ, 0xfc, !PT ;  /* 0x7f80000000007812 */ /* 0x000fe200078efcff */
[----:B------:R-:W-:Y:S06]  /*2de0*/  BRA `(.L_x_49) ;  /* 0x0000000000147947 */ /* 0x000fec0003800000 */
.L_x_43:
[----:B------:R-:W-:Y:S01]  /*2df0*/  LOP3.LUT R0, R19, 0x80000000, R0, 0x48, !PT ;  /* 0x8000000013007812 */ /* 0x000fe200078e4800 */
[----:B------:R-:W-:Y:S06]  /*2e00*/  BRA `(.L_x_49) ;  /* 0x00000000000c7947 */ /* 0x000fec0003800000 */
.L_x_42:
[----:B------:R-:W0:Y:S01]  /*2e10*/  MUFU.RSQ R0, -QNAN ;  /* 0xffc0000000007908 */ /* 0x000e220000001400 */
[----:B------:R-:W-:Y:S05]  /*2e20*/  BRA `(.L_x_49) ;  /* 0x0000000000047947 */ /* 0x000fea0003800000 */
.L_x_41:
[----:B------:R-:W-:-:S07]  /*2e30*/  FADD.FTZ R0, R0, R3 ;  /* 0x0000000300007221 */ /* 0x000fce0000010000 */
.L_x_49:
[----:B------:R-:W-:Y:S05]  /*2e40*/  BSYNC.RECONVERGENT B0 ;  /* 0x0000000000007941 */ /* 0x000fea0003800200 */
.L_x_39:
[----:B------:R-:W-:Y:S01]  /*2e50*/  HFMA2 R15, -RZ, RZ, 0, 0 ;  /* 0x00000000ff0f7431 */ /* 0x000fe200000001ff */
[----:B0-----:R-:W-:-:S03]  /*2e60*/  MOV R11, R0 ;  /* 0x00000000000b7202 */ /* 0x001fc60000000f00 */
[----:B------:R-:W-:Y:S05]  /*2e70*/  RET.REL.NODEC R14 `(_Z7softmaxPfS_PiS0_ii) ;  /* 0xffffffd00e607950 */ /* 0x000fea0003c3ffff */
.L_x_50:
[----:B------:R-:W-:-:S00]  /*2e80*/  BRA `(.L_x_50) ;  /* 0xfffffffc00fc7947 */ /* 0x000fc0000383ffff */
[----:B------:R-:W-:-:S00]  /*2e90*/  NOP ;  /* 0x0000000000007918 */ /* 0x000fc00000000000 */
        /* <DEDUP_REMOVED lines=14> */
.L_x_51:


//--------------------- .nv.shared.reserved.0     --------------------------
	.section	.nv.shared.reserved.0,"aw",@nobits
	.weak		__nv_reservedSMEM_offset_0_alias
	.size		__nv_reservedSMEM_offset_0_alias, 0, 64
	.other		__nv_reservedSMEM_offset_0_alias,@"STO_CUDA_RESERVED_SHARED STV_DEFAULT"
__nv_reservedSMEM_offset_0_alias:
	.zero		0
	.zero		64


//--------------------- .nv.constant0._Z7softmaxPfS_PiS0_ii --------------------------
	.section	.nv.constant0._Z7softmaxPfS_PiS0_ii,"a",@progbits
	.sectionflags	@""
	.align	4
.nv.constant0._Z7softmaxPfS_PiS0_ii:
	.zero		936


//--------------------- SYMBOLS --------------------------

	.type		.nv.reservedSmem.offset0,@object
	.size		.nv.reservedSmem.offset0,0x4
